// auto-generated by cutlass_sweep.gemm — config: {"arch": "sm_90", "cluster_m": 1, "cluster_n": 1, "dtype": "fp16", "dtype_b": "fp16", "layout": "tn", "stages": 0, "tile_k": 32, "tile_m": 128, "tile_n": 256}
#include "cutlass/cutlass.h"
#include "cutlass/gemm/collective/collective_builder.hpp"
#include "cutlass/gemm/device/gemm_universal_adapter.h"
#include "cutlass/gemm/kernel/gemm_universal.hpp"
#include "cutlass/epilogue/collective/collective_builder.hpp"

using ElemA = cutlass::half_t;
using ElemB = cutlass::half_t;
using ElemCD = cutlass::half_t;
using Acc  = float;
using TileShape    = cute::Shape<cute::_128, cute::_256, cute::_32>;
using ClusterShape = cute::Shape<cute::_1, cute::_1, cute::_1>;

using CollectiveEpilogue = typename cutlass::epilogue::collective::CollectiveBuilder<
    cutlass::arch::Sm90, cutlass::arch::OpClassTensorOp,
    TileShape, ClusterShape,
    cutlass::epilogue::collective::EpilogueTileAuto,
    Acc, Acc,
    ElemCD, cutlass::layout::RowMajor, 128 / cutlass::sizeof_bits<ElemCD>::value,
    ElemCD, cutlass::layout::RowMajor, 128 / cutlass::sizeof_bits<ElemCD>::value,
    cutlass::epilogue::collective::EpilogueScheduleAuto
  >::CollectiveOp;

using CollectiveMainloop = typename cutlass::gemm::collective::CollectiveBuilder<
    cutlass::arch::Sm90, cutlass::arch::OpClassTensorOp,
    ElemA, cutlass::layout::ColumnMajor, 128 / cutlass::sizeof_bits<ElemA>::value,
    ElemB, cutlass::layout::RowMajor, 128 / cutlass::sizeof_bits<ElemB>::value,
    Acc,
    TileShape, ClusterShape,
    cutlass::gemm::collective::StageCountAutoCarveout<static_cast<int>(sizeof(typename CollectiveEpilogue::SharedStorage))>,
    cutlass::gemm::collective::KernelScheduleAuto
  >::CollectiveOp;

using GemmKernel = cutlass::gemm::kernel::GemmUniversal<
    cute::Shape<int,int,int,int>,
    CollectiveMainloop,
    CollectiveEpilogue
>;
using Gemm = cutlass::gemm::device::GemmUniversalAdapter<GemmKernel>;

// Force the device kernel symbol into the cubin without needing a host main.
auto* _anchor = &cutlass::device_kernel<GemmKernel>;


// ===== COMPILED SASS (sm_90a) =====

	.target	sm_90a

	.elftype	@"ET_EXEC"


//--------------------- .note.nv.tkinfo           --------------------------
	.section	.note.nv.tkinfo,"",@"SHT_NOTE"
	.sectionflags	@"SHF_NOTE_NV_TKINFO"
	.tkinfo
        /*0018*/ 	.word	0x00000002
        /*0030*/ 	.string	""
        /*0030*/ 	.string	"ptxas"
        /*0030*/ 	.string	"Cuda compilation tools, release 13.0, V13.0.88"
        /*0030*/ 	.string	"Build cuda_13.0.r13.0/compiler.36424714_0"
        /*0030*/ 	.string	"-arch sm_90a -m 64 "



//--------------------- .note.nv.cuinfo           --------------------------
	.section	.note.nv.cuinfo,"",@"SHT_NOTE"
	.sectionflags	@"SHF_NOTE_NV_CUINFO"
        /*0018*/ 	.short	0x0002
        /*001a*/ 	.short	0x005a
        /*001c*/ 	.short	0x0082
	.zero		2


//--------------------- .nv.info                  --------------------------
	.section	.nv.info,"",@"SHT_CUDA_INFO"
	.align	4


	//----- nvinfo : EIATTR_REGCOUNT
	.align		4
        /*0000*/ 	.byte	0x04, 0x2f
        /*0002*/ 	.short	(.L_15 - .L_14)
	.align		4
.L_14:
        /*0004*/ 	.word	index@(_ZN7cutlass13device_kernelINS_4gemm6kernel13GemmUniversalIN4cute5tupleIJiiiiEEENS1_10collective13CollectiveMmaINS1_34MainloopSm90TmaGmmaWarpSpecializedILi9ENS5_IJNS4_1CILi1EEESB_SB_EEENS1_35KernelTmaWarpSpecializedCooperativeEEENS5_IJNSA_ILi128EEENSA_ILi256EEENSA_ILi32EEEEEENS_6half_tENS5_IJSB_llEEESJ_SK_NS4_8TiledMMAINS4_8MMA_AtomIJNS4_4SM904GMMA26MMA_64x256x16_F32F16F16_SSILNSO_5MajorE1ELSQ_1ELNSO_7ScaleInE1ELSR_1EEEEEENS4_6LayoutINS5_IJNSA_ILi2EEESB_SB_EEENS5_IJSB_NSA_ILi0EEESX_EEEEENS5_IJNS4_10UnderscoreES10_S10_EEEEENS4_13SM90_TMA_LOADENS4_14ComposedLayoutINS4_7SwizzleILi3ELi4ELi3EEENS4_18smem_ptr_flag_bitsILi16EEENSU_INS5_IJNSA_ILi64EEENSA_ILi8EEEEEENS5_IJSB_S19_EEEEEEEvNS4_8identityES13_S1E_vS1F_EENS_8epilogue10collective6detail29Sm90TmaWarpSpecializedAdapterINS1I_15DefaultEpilogueISJ_NS5_IJlSB_lEEES1M_NS1H_6thread17LinearCombinationISJ_Li1EffLNS1N_9ScaleType4KindE0ELNS_15FloatRoundStyleE2ESJ_EENS1_15EpilogueDefaultEEEEEvvEEEEvNT_6ParamsE)
        /*0008*/ 	.word	0x000000a8


	//----- nvinfo : EIATTR_FRAME_SIZE
	.align		4
.L_15:
        /*000c*/ 	.byte	0x04, 0x11
        /*000e*/ 	.short	(.L_17 - .L_16)
	.align		4
.L_16:
        /*0010*/ 	.word	index@(_ZN7cutlass13device_kernelINS_4gemm6kernel13GemmUniversalIN4cute5tupleIJiiiiEEENS1_10collective13CollectiveMmaINS1_34MainloopSm90TmaGmmaWarpSpecializedILi9ENS5_IJNS4_1CILi1EEESB_SB_EEENS1_35KernelTmaWarpSpecializedCooperativeEEENS5_IJNSA_ILi128EEENSA_ILi256EEENSA_ILi32EEEEEENS_6half_tENS5_IJSB_llEEESJ_SK_NS4_8TiledMMAINS4_8MMA_AtomIJNS4_4SM904GMMA26MMA_64x256x16_F32F16F16_SSILNSO_5MajorE1ELSQ_1ELNSO_7ScaleInE1ELSR_1EEEEEENS4_6LayoutINS5_IJNSA_ILi2EEESB_SB_EEENS5_IJSB_NSA_ILi0EEESX_EEEEENS5_IJNS4_10UnderscoreES10_S10_EEEEENS4_13SM90_TMA_LOADENS4_14ComposedLayoutINS4_7SwizzleILi3ELi4ELi3EEENS4_18smem_ptr_flag_bitsILi16EEENSU_INS5_IJNSA_ILi64EEENSA_ILi8EEEEEENS5_IJSB_S19_EEEEEEEvNS4_8identityES13_S1E_vS1F_EENS_8epilogue10collective6detail29Sm90TmaWarpSpecializedAdapterINS1I_15DefaultEpilogueISJ_NS5_IJlSB_lEEES1M_NS1H_6thread17LinearCombinationISJ_Li1EffLNS1N_9ScaleType4KindE0ELNS_15FloatRoundStyleE2ESJ_EENS1_15EpilogueDefaultEEEEEvvEEEEvNT_6ParamsE)
        /*0014*/ 	.word	0x00000000


	//----- nvinfo : EIATTR_MIN_STACK_SIZE
	.align		4
.L_17:
        /*0018*/ 	.byte	0x04, 0x12
        /*001a*/ 	.short	(.L_19 - .L_18)
	.align		4
.L_18:
        /*001c*/ 	.word	index@(_ZN7cutlass13device_kernelINS_4gemm6kernel13GemmUniversalIN4cute5tupleIJiiiiEEENS1_10collective13CollectiveMmaINS1_34MainloopSm90TmaGmmaWarpSpecializedILi9ENS5_IJNS4_1CILi1EEESB_SB_EEENS1_35KernelTmaWarpSpecializedCooperativeEEENS5_IJNSA_ILi128EEENSA_ILi256EEENSA_ILi32EEEEEENS_6half_tENS5_IJSB_llEEESJ_SK_NS4_8TiledMMAINS4_8MMA_AtomIJNS4_4SM904GMMA26MMA_64x256x16_F32F16F16_SSILNSO_5MajorE1ELSQ_1ELNSO_7ScaleInE1ELSR_1EEEEEENS4_6LayoutINS5_IJNSA_ILi2EEESB_SB_EEENS5_IJSB_NSA_ILi0EEESX_EEEEENS5_IJNS4_10UnderscoreES10_S10_EEEEENS4_13SM90_TMA_LOADENS4_14ComposedLayoutINS4_7SwizzleILi3ELi4ELi3EEENS4_18smem_ptr_flag_bitsILi16EEENSU_INS5_IJNSA_ILi64EEENSA_ILi8EEEEEENS5_IJSB_S19_EEEEEEEvNS4_8identityES13_S1E_vS1F_EENS_8epilogue10collective6detail29Sm90TmaWarpSpecializedAdapterINS1I_15DefaultEpilogueISJ_NS5_IJlSB_lEEES1M_NS1H_6thread17LinearCombinationISJ_Li1EffLNS1N_9ScaleType4KindE0ELNS_15FloatRoundStyleE2ESJ_EENS1_15EpilogueDefaultEEEEEvvEEEEvNT_6ParamsE)
        /*0020*/ 	.word	0x00000000
.L_19:


//--------------------- .nv.compat                --------------------------
	.section	.nv.compat,"",@"SHT_CUDA_COMPAT_INFO"
	.align	4
        /*0000*/ 	.byte	0x02, 0x09, 0x01, 0x00, 0x02, 0x02, 0x04, 0x00, 0x02, 0x05, 0x05, 0x00, 0x03, 0x07, 0x01, 0x01
        /*0010*/ 	.byte	0x02, 0x03, 0x01, 0x00, 0x02, 0x06, 0x01, 0x00, 0x04, 0x0b, 0x08, 0x00, 0x00, 0x00, 0x00, 0x00
        /*0020*/ 	.byte	0x00, 0x00, 0x00, 0x00


//--------------------- .nv.info._ZN7cutlass13device_kernelINS_4gemm6kernel13GemmUniversalIN4cute5tupleIJiiiiEEENS1_10collective13CollectiveMmaINS1_34MainloopSm90TmaGmmaWarpSpecializedILi9ENS5_IJNS4_1CILi1EEESB_SB_EEENS1_35KernelTmaWarpSpecializedCooperativeEEENS5_IJNSA_ILi128EEENSA_ILi256EEENSA_ILi32EEEEEENS_6half_tENS5_IJSB_llEEESJ_SK_NS4_8TiledMMAINS4_8MMA_AtomIJNS4_4SM904GMMA26MMA_64x256x16_F32F16F16_SSILNSO_5MajorE1ELSQ_1ELNSO_7ScaleInE1ELSR_1EEEEEENS4_6LayoutINS5_IJNSA_ILi2EEESB_SB_EEENS5_IJSB_NSA_ILi0EEESX_EEEEENS5_IJNS4_10UnderscoreES10_S10_EEEEENS4_13SM90_TMA_LOADENS4_14ComposedLayoutINS4_7SwizzleILi3ELi4ELi3EEENS4_18smem_ptr_flag_bitsILi16EEENSU_INS5_IJNSA_ILi64EEENSA_ILi8EEEEEENS5_IJSB_S19_EEEEEEEvNS4_8identityES13_S1E_vS1F_EENS_8epilogue10collective6detail29Sm90TmaWarpSpecializedAdapterINS1I_15DefaultEpilogueISJ_NS5_IJlSB_lEEES1M_NS1H_6thread17LinearCombinationISJ_Li1EffLNS1N_9ScaleType4KindE0ELNS_15FloatRoundStyleE2ESJ_EENS1_15EpilogueDefaultEEEEEvvEEEEvNT_6ParamsE --------------------------
	.section	.nv.info._ZN7cutlass13device_kernelINS_4gemm6kernel13GemmUniversalIN4cute5tupleIJiiiiEEENS1_10collective13CollectiveMmaINS1_34MainloopSm90TmaGmmaWarpSpecializedILi9ENS5_IJNS4_1CILi1EEESB_SB_EEENS1_35KernelTmaWarpSpecializedCooperativeEEENS5_IJNSA_ILi128EEENSA_ILi256EEENSA_ILi32EEEEEENS_6half_tENS5_IJSB_llEEESJ_SK_NS4_8TiledMMAINS4_8MMA_AtomIJNS4_4SM904GMMA26MMA_64x256x16_F32F16F16_SSILNSO_5MajorE1ELSQ_1ELNSO_7ScaleInE1ELSR_1EEEEEENS4_6LayoutINS5_IJNSA_ILi2EEESB_SB_EEENS5_IJSB_NSA_ILi0EEESX_EEEEENS5_IJNS4_10UnderscoreES10_S10_EEEEENS4_13SM90_TMA_LOADENS4_14ComposedLayoutINS4_7SwizzleILi3ELi4ELi3EEENS4_18smem_ptr_flag_bitsILi16EEENSU_INS5_IJNSA_ILi64EEENSA_ILi8EEEEEENS5_IJSB_S19_EEEEEEEvNS4_8identityES13_S1E_vS1F_EENS_8epilogue10collective6detail29Sm90TmaWarpSpecializedAdapterINS1I_15DefaultEpilogueISJ_NS5_IJlSB_lEEES1M_NS1H_6thread17LinearCombinationISJ_Li1EffLNS1N_9ScaleType4KindE0ELNS_15FloatRoundStyleE2ESJ_EENS1_15EpilogueDefaultEEEEEvvEEEEvNT_6ParamsE,"",@"SHT_CUDA_INFO"
	.sectionflags	@""
	.align	4


	//----- nvinfo : EIATTR_CUDA_API_VERSION
	.align		4
        /*0000*/ 	.byte	0x04, 0x37
        /*0002*/ 	.short	(.L_21 - .L_20)
.L_20:
        /*0004*/ 	.word	0x00000082


	//----- nvinfo : EIATTR_KPARAM_INFO
	.align		4
.L_21:
        /*0008*/ 	.byte	0x04, 0x17
        /*000a*/ 	.short	(.L_23 - .L_22)
.L_22:
        /*000c*/ 	.word	0x00000000
        /*0010*/ 	.short	0x0000
        /*0012*/ 	.short	0x0070
        /*0014*/ 	.byte	0x00, 0xf0, 0x01, 0x10


	//----- nvinfo : EIATTR_SPARSE_MMA_MASK
	.align		4
.L_23:
        /*0018*/ 	.byte	0x03, 0x50
        /*001a*/ 	.short	0x0000


	//----- nvinfo : EIATTR_MAXREG_COUNT
	.align		4
        /*001c*/ 	.byte	0x03, 0x1b
        /*001e*/ 	.short	0x00a8


	//----- nvinfo : EIATTR_NUM_BARRIERS
	.align		4
        /*0020*/ 	.byte	0x02, 0x4c
        /*0022*/ 	.byte	0x01
	.zero		1


	//----- nvinfo : EIATTR_EXTERNS
	.align		4
        /*0024*/ 	.byte	0x04, 0x0f
        /*0026*/ 	.short	(.L_25 - .L_24)


	//   ....[0]....
	.align		4
.L_24:
        /*0028*/ 	.word	index@(__assertfail)


	//----- nvinfo : EIATTR_MERCURY_ISA_VERSION
	.align		4
.L_25:
        /*002c*/ 	.byte	0x03, 0x5f
        /*002e*/ 	.short	0x0101


	//----- nvinfo : EIATTR_INT_WARP_WIDE_INSTR_OFFSETS
	.align		4
        /*0030*/ 	.byte	0x04, 0x31
        /*0032*/ 	.short	(.L_27 - .L_26)


	//   ....[0]....
.L_26:
        /*0034*/ 	.word	0x00000480


	//   ....[1]....
        /*0038*/ 	.word	0x000004b0


	//   ....[2]....
        /*003c*/ 	.word	0x00000590


	//----- nvinfo : EIATTR_COOP_GROUP_MASK_REGIDS
	.align		4
.L_27:
        /*0040*/ 	.byte	0x04, 0x29
        /*0042*/ 	.short	(.L_29 - .L_28)


	//   ....[0]....
.L_28:
        /*0044*/ 	.word	0xffffffff


	//   ....[1]....
        /*0048*/ 	.word	0xffffffff


	//   ....[2]....
        /*004c*/ 	.word	0xffffffff


	//   ....[3]....
        /*0050*/ 	.word	0xffffffff


	//   ....[4]....
        /*0054*/ 	.word	0xffffffff


	//----- nvinfo : EIATTR_COOP_GROUP_INSTR_OFFSETS
	.align		4
.L_29:
        /*0058*/ 	.byte	0x04, 0x28
        /*005a*/ 	.short	(.L_31 - .L_30)


	//   ....[0]....
.L_30:
        /*005c*/ 	.word	0x00000060


	//   ....[1]....
        /*0060*/ 	.word	0x00000070


	//   ....[2]....
        /*0064*/ 	.word	0x00000130


	//   ....[3]....
        /*0068*/ 	.word	0x00000390


	//   ....[4]....
        /*006c*/ 	.word	0x00001040


	//----- nvinfo : EIATTR_REG_RECONFIG
	.align		4
.L_31:
        /*0070*/ 	.byte	0x01, 0x54
	.zero		2


	//----- nvinfo : EIATTR_SYSCALL_OFFSETS
	.align		4
        /*0074*/ 	.byte	0x04, 0x46
        /*0076*/ 	.short	(.L_33 - .L_32)


	//   ....[0]....
.L_32:
        /*0078*/ 	.word	0x00001200


	//----- nvinfo : EIATTR_MBARRIER_INSTR_OFFSETS
	.align		4
.L_33:
        /*007c*/ 	.byte	0x04, 0x39
        /*007e*/ 	.short	(.L_35 - .L_34)


	//   ....[0]....
.L_34:
        /*0080*/ 	.word	0x00000250
        /*0084*/ 	.word	0x000000ff
        /*0088*/ 	.word	0x00000000
        /*008c*/ 	.short	0x0100
        /*008e*/ 	.byte	0x08
	.zero		1


	//   ....[1]....
        /*0090*/ 	.word	0x00000260
        /*0094*/ 	.word	0x000000ff
        /*0098*/ 	.word	0x00000048
        /*009c*/ 	.short	0x0100
        /*009e*/ 	.byte	0x08
	.zero		1


	//   ....[2]....
        /*00a0*/ 	.word	0x00000270
        /*00a4*/ 	.word	0x000000ff
        /*00a8*/ 	.word	0x00000008
        /*00ac*/ 	.short	0x0100
        /*00ae*/ 	.byte	0x08
	.zero		1


	//   ....[3]....
        /*00b0*/ 	.word	0x00000280
        /*00b4*/ 	.word	0x000000ff
        /*00b8*/ 	.word	0x00000050
        /*00bc*/ 	.short	0x0100
        /*00be*/ 	.byte	0x08
	.zero		1


	//   ....[4]....
        /*00c0*/ 	.word	0x00000290
        /*00c4*/ 	.word	0x000000ff
        /*00c8*/ 	.word	0x00000010
        /*00cc*/ 	.short	0x0100
        /*00ce*/ 	.byte	0x08
	.zero		1


	//   ....[5]....
        /*00d0*/ 	.word	0x000002a0
        /*00d4*/ 	.word	0x000000ff
        /*00d8*/ 	.word	0x00000058
        /*00dc*/ 	.short	0x0100
        /*00de*/ 	.byte	0x08
	.zero		1


	//   ....[6]....
        /*00e0*/ 	.word	0x000002b0
        /*00e4*/ 	.word	0x000000ff
        /*00e8*/ 	.word	0x00000018
        /*00ec*/ 	.short	0x0100
        /*00ee*/ 	.byte	0x08
	.zero		1


	//   ....[7]....
        /*00f0*/ 	.word	0x000002c0
        /*00f4*/ 	.word	0x000000ff
        /*00f8*/ 	.word	0x00000060
        /*00fc*/ 	.short	0x0100
        /*00fe*/ 	.byte	0x08
	.zero		1


	//   ....[8]....
        /*0100*/ 	.word	0x000002d0
        /*0104*/ 	.word	0x000000ff
        /*0108*/ 	.word	0x00000020
        /*010c*/ 	.short	0x0100
        /*010e*/ 	.byte	0x08
	.zero		1


	//   ....[9]....
        /*0110*/ 	.word	0x000002e0
        /*0114*/ 	.word	0x000000ff
        /*0118*/ 	.word	0x00000068
        /*011c*/ 	.short	0x0100
        /*011e*/ 	.byte	0x08
	.zero		1


	//   ....[10]....
        /*0120*/ 	.word	0x000002f0
        /*0124*/ 	.word	0x000000ff
        /*0128*/ 	.word	0x00000028
        /*012c*/ 	.short	0x0100
        /*012e*/ 	.byte	0x08
	.zero		1


	//   ....[11]....
        /*0130*/ 	.word	0x00000300
        /*0134*/ 	.word	0x000000ff
        /*0138*/ 	.word	0x00000070
        /*013c*/ 	.short	0x0100
        /*013e*/ 	.byte	0x08
	.zero		1


	//   ....[12]....
        /*0140*/ 	.word	0x00000310
        /*0144*/ 	.word	0x000000ff
        /*0148*/ 	.word	0x00000030
        /*014c*/ 	.short	0x0100
        /*014e*/ 	.byte	0x08
	.zero		1


	//   ....[13]....
        /*0150*/ 	.word	0x00000320
        /*0154*/ 	.word	0x000000ff
        /*0158*/ 	.word	0x00000078
        /*015c*/ 	.short	0x0100
        /*015e*/ 	.byte	0x08
	.zero		1


	//   ....[14]....
        /*0160*/ 	.word	0x00000330
        /*0164*/ 	.word	0x000000ff
        /*0168*/ 	.word	0x00000038
        /*016c*/ 	.short	0x0100
        /*016e*/ 	.byte	0x08
	.zero		1


	//   ....[15]....
        /*0170*/ 	.word	0x00000340
        /*0174*/ 	.word	0x000000ff
        /*0178*/ 	.word	0x00000080
        /*017c*/ 	.short	0x0100
        /*017e*/ 	.byte	0x08
	.zero		1


	//   ....[16]....
        /*0180*/ 	.word	0x00000350
        /*0184*/ 	.word	0x000000ff
        /*0188*/ 	.word	0x00000040
        /*018c*/ 	.short	0x0100
        /*018e*/ 	.byte	0x08
	.zero		1


	//   ....[17]....
        /*0190*/ 	.word	0x00000360
        /*0194*/ 	.word	0x000000ff
        /*0198*/ 	.word	0x00000088
        /*019c*/ 	.short	0x0100
        /*019e*/ 	.byte	0x08
	.zero		1


	//   ....[18]....
        /*01a0*/ 	.word	0x00000600
        /*01a4*/ 	.word	0x000000ff
        /*01a8*/ 	.word	0x000000a0
        /*01ac*/ 	.short	0x0100
        /*01ae*/ 	.byte	0x06
	.zero		1


	//   ....[19]....
        /*01b0*/ 	.word	0x00000660
        /*01b4*/ 	.word	0x000000ff
        /*01b8*/ 	.word	0x000000a8
        /*01bc*/ 	.short	0x0100
        /*01be*/ 	.byte	0x06
	.zero		1


	//   ....[20]....
        /*01c0*/ 	.word	0x00001280
        /*01c4*/ 	.word	0x00000003
        /*01c8*/ 	.word	0x00000000
        /*01cc*/ 	.short	0x010a
        /*01ce*/ 	.byte	0x3f
	.zero		1


	//   ....[21]....
        /*01d0*/ 	.word	0x000012c0
        /*01d4*/ 	.word	0x00000003
        /*01d8*/ 	.word	0x00000000
        /*01dc*/ 	.short	0x010a
        /*01de*/ 	.byte	0x3f
	.zero		1


	//   ....[22]....
        /*01e0*/ 	.word	0x00001560
        /*01e4*/ 	.word	0x000000ff
        /*01e8*/ 	.word	0x00000000
        /*01ec*/ 	.short	0x010a
        /*01ee*/ 	.byte	0x04
	.zero		1


	//   ....[23]....
        /*01f0*/ 	.word	0x000015a0
        /*01f4*/ 	.word	0x000000ff
        /*01f8*/ 	.word	0x00000000
        /*01fc*/ 	.short	0x010a
        /*01fe*/ 	.byte	0x04
	.zero		1


	//   ....[24]....
        /*0200*/ 	.word	0x00001710
        /*0204*/ 	.word	0x000000ff
        /*0208*/ 	.word	0x00000000
        /*020c*/ 	.short	0x0101
        /*020e*/ 	.byte	0x04
	.zero		1


	//   ....[25]....
        /*0210*/ 	.word	0x00001910
        /*0214*/ 	.word	0x000000ff
        /*0218*/ 	.word	0x00000000
        /*021c*/ 	.short	0x0101
        /*021e*/ 	.byte	0x06
	.zero		1


	//   ....[26]....
        /*0220*/ 	.word	0x0000a7d0
        /*0224*/ 	.word	0x0000000e
        /*0228*/ 	.word	0x00000048
        /*022c*/ 	.short	0x010a
        /*022e*/ 	.byte	0x3f
	.zero		1


	//   ....[27]....
        /*0230*/ 	.word	0x0000aca0
        /*0234*/ 	.word	0x00000006
        /*0238*/ 	.word	0x000000a8
        /*023c*/ 	.short	0x0101
        /*023e*/ 	.byte	0x3f
	.zero		1


	//   ....[28]....
        /*0240*/ 	.word	0x0000b3d0
        /*0244*/ 	.word	0x00000007
        /*0248*/ 	.word	0x00000000
        /*024c*/ 	.short	0x010a
        /*024e*/ 	.byte	0x3f
	.zero		1


	//   ....[29]....
        /*0250*/ 	.word	0x0000b450
        /*0254*/ 	.word	0x00000009
        /*0258*/ 	.word	0x00000000
        /*025c*/ 	.short	0x010a
        /*025e*/ 	.byte	0x3f
	.zero		1


	//   ....[30]....
        /*0260*/ 	.word	0x0000b4e0
        /*0264*/ 	.word	0x00000006
        /*0268*/ 	.word	0x00000000
        /*026c*/ 	.short	0x010a
        /*026e*/ 	.byte	0x3f
	.zero		1


	//   ....[31]....
        /*0270*/ 	.word	0x0000b570
        /*0274*/ 	.word	0x00000009
        /*0278*/ 	.word	0x00000000
        /*027c*/ 	.short	0x010a
        /*027e*/ 	.byte	0x3f
	.zero		1


	//   ....[32]....
        /*0280*/ 	.word	0x0000b600
        /*0284*/ 	.word	0x00000006
        /*0288*/ 	.word	0x00000000
        /*028c*/ 	.short	0x010a
        /*028e*/ 	.byte	0x3f
	.zero		1


	//   ....[33]....
        /*0290*/ 	.word	0x0000b690
        /*0294*/ 	.word	0x00000009
        /*0298*/ 	.word	0x00000000
        /*029c*/ 	.short	0x010a
        /*029e*/ 	.byte	0x3f
	.zero		1


	//   ....[34]....
        /*02a0*/ 	.word	0x0000b720
        /*02a4*/ 	.word	0x00000006
        /*02a8*/ 	.word	0x00000000
        /*02ac*/ 	.short	0x010a
        /*02ae*/ 	.byte	0x3f
	.zero		1


	//   ....[35]....
        /*02b0*/ 	.word	0x0000b7b0
        /*02b4*/ 	.word	0x00000009
        /*02b8*/ 	.word	0x00000000
        /*02bc*/ 	.short	0x010a
        /*02be*/ 	.byte	0x3f
	.zero		1


	//   ....[36]....
        /*02c0*/ 	.word	0x0000b840
        /*02c4*/ 	.word	0x00000003
        /*02c8*/ 	.word	0x00000000
        /*02cc*/ 	.short	0x010a
        /*02ce*/ 	.byte	0x3f
	.zero		1


	//   ....[37]....
        /*02d0*/ 	.word	0x0000b8a0
        /*02d4*/ 	.word	0x00000003
        /*02d8*/ 	.word	0x00000000
        /*02dc*/ 	.short	0x010a
        /*02de*/ 	.byte	0x3f
	.zero		1


	//   ....[38]....
        /*02e0*/ 	.word	0x0000b900
        /*02e4*/ 	.word	0x00000004
        /*02e8*/ 	.word	0x00000000
        /*02ec*/ 	.short	0x010a
        /*02ee*/ 	.byte	0x3f
	.zero		1


	//   ....[39]....
        /*02f0*/ 	.word	0x0000b9d0
        /*02f4*/ 	.word	0x0000000e
        /*02f8*/ 	.word	0x00000048
        /*02fc*/ 	.short	0x010a
        /*02fe*/ 	.byte	0x3f
	.zero		1


	//   ....[40]....
        /*0300*/ 	.word	0x0000baa0
        /*0304*/ 	.word	0x00000007
        /*0308*/ 	.word	0x00000000
        /*030c*/ 	.short	0x010a
        /*030e*/ 	.byte	0x3f
	.zero		1


	//   ....[41]....
        /*0310*/ 	.word	0x0000baf0
        /*0314*/ 	.word	0x00000009
        /*0318*/ 	.word	0x00000000
        /*031c*/ 	.short	0x010a
        /*031e*/ 	.byte	0x3f
	.zero		1


	//   ....[42]....
        /*0320*/ 	.word	0x0000bb40
        /*0324*/ 	.word	0x00000006
        /*0328*/ 	.word	0x00000000
        /*032c*/ 	.short	0x010a
        /*032e*/ 	.byte	0x3f
	.zero		1


	//   ....[43]....
        /*0330*/ 	.word	0x0000bb90
        /*0334*/ 	.word	0x00000009
        /*0338*/ 	.word	0x00000000
        /*033c*/ 	.short	0x010a
        /*033e*/ 	.byte	0x3f
	.zero		1


	//   ....[44]....
        /*0340*/ 	.word	0x0000bbe0
        /*0344*/ 	.word	0x00000006
        /*0348*/ 	.word	0x00000000
        /*034c*/ 	.short	0x010a
        /*034e*/ 	.byte	0x3f
	.zero		1


	//   ....[45]....
        /*0350*/ 	.word	0x0000bc30
        /*0354*/ 	.word	0x00000009
        /*0358*/ 	.word	0x00000000
        /*035c*/ 	.short	0x010a
        /*035e*/ 	.byte	0x3f
	.zero		1


	//   ....[46]....
        /*0360*/ 	.word	0x0000bc80
        /*0364*/ 	.word	0x00000006
        /*0368*/ 	.word	0x00000000
        /*036c*/ 	.short	0x010a
        /*036e*/ 	.byte	0x3f
	.zero		1


	//   ....[47]....
        /*0370*/ 	.word	0x0000bcd0
        /*0374*/ 	.word	0x00000009
        /*0378*/ 	.word	0x00000000
        /*037c*/ 	.short	0x010a
        /*037e*/ 	.byte	0x3f
	.zero		1


	//----- nvinfo : EIATTR_NUM_MBARRIERS
	.align		4
.L_35:
        /*0380*/ 	.byte	0x03, 0x38
        /*0382*/ 	.short	0x0014


	//----- nvinfo : EIATTR_EXIT_INSTR_OFFSETS
	.align		4
        /*0384*/ 	.byte	0x04, 0x1c
        /*0386*/ 	.short	(.L_37 - .L_36)


	//   ....[0]....
.L_36:
        /*0388*/ 	.word	0x000006b0


	//   ....[1]....
        /*038c*/ 	.word	0x00000f70


	//   ....[2]....
        /*0390*/ 	.word	0x00009df0


	//   ....[3]....
        /*0394*/ 	.word	0x0000a420


	//   ....[4]....
        /*0398*/ 	.word	0x0000b890


	//----- nvinfo : EIATTR_MAX_THREADS
	.align		4
.L_37:
        /*039c*/ 	.byte	0x04, 0x05
        /*039e*/ 	.short	(.L_39 - .L_38)
.L_38:
        /*03a0*/ 	.word	0x00000180
        /*03a4*/ 	.word	0x00000001
        /*03a8*/ 	.word	0x00000001


	//----- nvinfo : EIATTR_CRS_STACK_SIZE
	.align		4
.L_39:
        /*03ac*/ 	.byte	0x04, 0x1e
        /*03ae*/ 	.short	(.L_41 - .L_40)
.L_40:
        /*03b0*/ 	.word	0x00000000


	//----- nvinfo : EIATTR_CBANK_PARAM_SIZE
	.align		4
.L_41:
        /*03b4*/ 	.byte	0x03, 0x19
        /*03b6*/ 	.short	0x0470


	//----- nvinfo : EIATTR_PARAM_CBANK
	.align		4
        /*03b8*/ 	.byte	0x04, 0x0a
        /*03ba*/ 	.short	(.L_43 - .L_42)
	.align		4
.L_42:
        /*03bc*/ 	.word	index@(.nv.constant0._ZN7cutlass13device_kernelINS_4gemm6kernel13GemmUniversalIN4cute5tupleIJiiiiEEENS1_10collective13CollectiveMmaINS1_34MainloopSm90TmaGmmaWarpSpecializedILi9ENS5_IJNS4_1CILi1EEESB_SB_EEENS1_35KernelTmaWarpSpecializedCooperativeEEENS5_IJNSA_ILi128EEENSA_ILi256EEENSA_ILi32EEEEEENS_6half_tENS5_IJSB_llEEESJ_SK_NS4_8TiledMMAINS4_8MMA_AtomIJNS4_4SM904GMMA26MMA_64x256x16_F32F16F16_SSILNSO_5MajorE1ELSQ_1ELNSO_7ScaleInE1ELSR_1EEEEEENS4_6LayoutINS5_IJNSA_ILi2EEESB_SB_EEENS5_IJSB_NSA_ILi0EEESX_EEEEENS5_IJNS4_10UnderscoreES10_S10_EEEEENS4_13SM90_TMA_LOADENS4_14ComposedLayoutINS4_7SwizzleILi3ELi4ELi3EEENS4_18smem_ptr_flag_bitsILi16EEENSU_INS5_IJNSA_ILi64EEENSA_ILi8EEEEEENS5_IJSB_S19_EEEEEEEvNS4_8identityES13_S1E_vS1F_EENS_8epilogue10collective6detail29Sm90TmaWarpSpecializedAdapterINS1I_15DefaultEpilogueISJ_NS5_IJlSB_lEEES1M_NS1H_6thread17LinearCombinationISJ_Li1EffLNS1N_9ScaleType4KindE0ELNS_15FloatRoundStyleE2ESJ_EENS1_15EpilogueDefaultEEEEEvvEEEEvNT_6ParamsE)
        /*03c0*/ 	.short	0x0210
        /*03c2*/ 	.short	0x0470


	//----- nvinfo : EIATTR_SW_WAR
	.align		4
.L_43:
        /*03c4*/ 	.byte	0x04, 0x36
        /*03c6*/ 	.short	(.L_45 - .L_44)
.L_44:
        /*03c8*/ 	.word	0x00000008
.L_45:


//--------------------- .nv.callgraph             --------------------------
	.section	.nv.callgraph,"",@"SHT_CUDA_CALLGRAPH"
	.align	4
	.sectionentsize	8
	.align		4
        /*0000*/ 	.word	0x00000000
	.align		4
        /*0004*/ 	.word	0xffffffff
	.align		4
        /*0008*/ 	.word	index@(_ZN7cutlass13device_kernelINS_4gemm6kernel13GemmUniversalIN4cute5tupleIJiiiiEEENS1_10collective13CollectiveMmaINS1_34MainloopSm90TmaGmmaWarpSpecializedILi9ENS5_IJNS4_1CILi1EEESB_SB_EEENS1_35KernelTmaWarpSpecializedCooperativeEEENS5_IJNSA_ILi128EEENSA_ILi256EEENSA_ILi32EEEEEENS_6half_tENS5_IJSB_llEEESJ_SK_NS4_8TiledMMAINS4_8MMA_AtomIJNS4_4SM904GMMA26MMA_64x256x16_F32F16F16_SSILNSO_5MajorE1ELSQ_1ELNSO_7ScaleInE1ELSR_1EEEEEENS4_6LayoutINS5_IJNSA_ILi2EEESB_SB_EEENS5_IJSB_NSA_ILi0EEESX_EEEEENS5_IJNS4_10UnderscoreES10_S10_EEEEENS4_13SM90_TMA_LOADENS4_14ComposedLayoutINS4_7SwizzleILi3ELi4ELi3EEENS4_18smem_ptr_flag_bitsILi16EEENSU_INS5_IJNSA_ILi64EEENSA_ILi8EEEEEENS5_IJSB_S19_EEEEEEEvNS4_8identityES13_S1E_vS1F_EENS_8epilogue10collective6detail29Sm90TmaWarpSpecializedAdapterINS1I_15DefaultEpilogueISJ_NS5_IJlSB_lEEES1M_NS1H_6thread17LinearCombinationISJ_Li1EffLNS1N_9ScaleType4KindE0ELNS_15FloatRoundStyleE2ESJ_EENS1_15EpilogueDefaultEEEEEvvEEEEvNT_6ParamsE)
	.align		4
        /*000c*/ 	.word	index@(__assertfail)
	.align		4
        /*0010*/ 	.word	0x00000000
	.align		4
        /*0014*/ 	.word	0xfffffffe
	.align		4
        /*0018*/ 	.word	0x00000000
	.align		4
        /*001c*/ 	.word	0xfffffffd
	.align		4
        /*0020*/ 	.word	0x00000000
	.align		4
        /*0024*/ 	.word	0xfffffffc


//--------------------- .nv.constant4             --------------------------
	.section	.nv.constant4,"a",@progbits
	.align	8
	.align		8
.nv.constant4:
        /*0000*/ 	.dword	__assertfail
	.align		8
        /*0008*/ 	.dword	__unnamed_1
	.align		8
        /*0010*/ 	.dword	_ZN40_INTERNAL_8deb60c2_4_k_cu_3665624e_231494cuda3std3__45__cpo5beginE
	.align		8
        /*0018*/ 	.dword	_ZN40_INTERNAL_8deb60c2_4_k_cu_3665624e_231494cuda3std3__45__cpo3endE
	.align		8
        /*0020*/ 	.dword	_ZN40_INTERNAL_8deb60c2_4_k_cu_3665624e_231494cuda3std3__45__cpo6cbeginE
	.align		8
        /*0028*/ 	.dword	_ZN40_INTERNAL_8deb60c2_4_k_cu_3665624e_231494cuda3std3__45__cpo4cendE
	.align		8
        /*0030*/ 	.dword	_ZN40_INTERNAL_8deb60c2_4_k_cu_3665624e_231494cuda3std3__442_GLOBAL__N__8deb60c2_4_k_cu_3665624e_231496ignoreE
	.align		8
        /*0038*/ 	.dword	_ZN40_INTERNAL_8deb60c2_4_k_cu_3665624e_231494cuda3std3__419piecewise_constructE
	.align		8
        /*0040*/ 	.dword	_ZN40_INTERNAL_8deb60c2_4_k_cu_3665624e_231494cuda3std3__48in_placeE
	.align		8
        /*0048*/ 	.dword	_ZN40_INTERNAL_8deb60c2_4_k_cu_3665624e_231494cuda3std6ranges3__45__cpo4swapE
	.align		8
        /*0050*/ 	.dword	_ZN40_INTERNAL_8deb60c2_4_k_cu_3665624e_231494cuda3std6ranges3__45__cpo9iter_moveE
	.align		8
        /*0058*/ 	.dword	_ZN40_INTERNAL_8deb60c2_4_k_cu_3665624e_231494cute7productE
	.align		8
        /*0060*/ 	.dword	_ZN40_INTERNAL_8deb60c2_4_k_cu_3665624e_231494cute1_E
	.align		8
        /*0068*/ 	.dword	$str$22
	.align		8
        /*0070*/ 	.dword	$str$23


//--------------------- .text._ZN7cutlass13device_kernelINS_4gemm6kernel13GemmUniversalIN4cute5tupleIJiiiiEEENS1_10collective13CollectiveMmaINS1_34MainloopSm90TmaGmmaWarpSpecializedILi9ENS5_IJNS4_1CILi1EEESB_SB_EEENS1_35KernelTmaWarpSpecializedCooperativeEEENS5_IJNSA_ILi128EEENSA_ILi256EEENSA_ILi32EEEEEENS_6half_tENS5_IJSB_llEEESJ_SK_NS4_8TiledMMAINS4_8MMA_AtomIJNS4_4SM904GMMA26MMA_64x256x16_F32F16F16_SSILNSO_5MajorE1ELSQ_1ELNSO_7ScaleInE1ELSR_1EEEEEENS4_6LayoutINS5_IJNSA_ILi2EEESB_SB_EEENS5_IJSB_NSA_ILi0EEESX_EEEEENS5_IJNS4_10UnderscoreES10_S10_EEEEENS4_13SM90_TMA_LOADENS4_14ComposedLayoutINS4_7SwizzleILi3ELi4ELi3EEENS4_18smem_ptr_flag_bitsILi16EEENSU_INS5_IJNSA_ILi64EEENSA_ILi8EEEEEENS5_IJSB_S19_EEEEEEEvNS4_8identityES13_S1E_vS1F_EENS_8epilogue10collective6detail29Sm90TmaWarpSpecializedAdapterINS1I_15DefaultEpilogueISJ_NS5_IJlSB_lEEES1M_NS1H_6thread17LinearCombinationISJ_Li1EffLNS1N_9ScaleType4KindE0ELNS_15FloatRoundStyleE2ESJ_EENS1_15EpilogueDefaultEEEEEvvEEEEvNT_6ParamsE --------------------------
	.section	.text._ZN7cutlass13device_kernelINS_4gemm6kernel13GemmUniversalIN4cute5tupleIJiiiiEEENS1_10collective13CollectiveMmaINS1_34MainloopSm90TmaGmmaWarpSpecializedILi9ENS5_IJNS4_1CILi1EEESB_SB_EEENS1_35KernelTmaWarpSpecializedCooperativeEEENS5_IJNSA_ILi128EEENSA_ILi256EEENSA_ILi32EEEEEENS_6half_tENS5_IJSB_llEEESJ_SK_NS4_8TiledMMAINS4_8MMA_AtomIJNS4_4SM904GMMA26MMA_64x256x16_F32F16F16_SSILNSO_5MajorE1ELSQ_1ELNSO_7ScaleInE1ELSR_1EEEEEENS4_6LayoutINS5_IJNSA_ILi2EEESB_SB_EEENS5_IJSB_NSA_ILi0EEESX_EEEEENS5_IJNS4_10UnderscoreES10_S10_EEEEENS4_13SM90_TMA_LOADENS4_14ComposedLayoutINS4_7SwizzleILi3ELi4ELi3EEENS4_18smem_ptr_flag_bitsILi16EEENSU_INS5_IJNSA_ILi64EEENSA_ILi8EEEEEENS5_IJSB_S19_EEEEEEEvNS4_8identityES13_S1E_vS1F_EENS_8epilogue10collective6detail29Sm90TmaWarpSpecializedAdapterINS1I_15DefaultEpilogueISJ_NS5_IJlSB_lEEES1M_NS1H_6thread17LinearCombinationISJ_Li1EffLNS1N_9ScaleType4KindE0ELNS_15FloatRoundStyleE2ESJ_EENS1_15EpilogueDefaultEEEEEvvEEEEvNT_6ParamsE,"ax",@progbits
	.align	128
.text._ZN7cutlass13device_kernelINS_4gemm6kernel13GemmUniversalIN4cute5tupleIJiiiiEEENS1_10collective13CollectiveMmaINS1_34MainloopSm90TmaGmmaWarpSpecializedILi9ENS5_IJNS4_1CILi1EEESB_SB_EEENS1_35KernelTmaWarpSpecializedCooperativeEEENS5_IJNSA_ILi128EEENSA_ILi256EEENSA_ILi32EEEEEENS_6half_tENS5_IJSB_llEEESJ_SK_NS4_8TiledMMAINS4_8MMA_AtomIJNS4_4SM904GMMA26MMA_64x256x16_F32F16F16_SSILNSO_5MajorE1ELSQ_1ELNSO_7ScaleInE1ELSR_1EEEEEENS4_6LayoutINS5_IJNSA_ILi2EEESB_SB_EEENS5_IJSB_NSA_ILi0EEESX_EEEEENS5_IJNS4_10UnderscoreES10_S10_EEEEENS4_13SM90_TMA_LOADENS4_14ComposedLayoutINS4_7SwizzleILi3ELi4ELi3EEENS4_18smem_ptr_flag_bitsILi16EEENSU_INS5_IJNSA_ILi64EEENSA_ILi8EEEEEENS5_IJSB_S19_EEEEEEEvNS4_8identityES13_S1E_vS1F_EENS_8epilogue10collective6detail29Sm90TmaWarpSpecializedAdapterINS1I_15DefaultEpilogueISJ_NS5_IJlSB_lEEES1M_NS1H_6thread17LinearCombinationISJ_Li1EffLNS1N_9ScaleType4KindE0ELNS_15FloatRoundStyleE2ESJ_EENS1_15EpilogueDefaultEEEEEvvEEEEvNT_6ParamsE:
        .type           _ZN7cutlass13device_kernelINS_4gemm6kernel13GemmUniversalIN4cute5tupleIJiiiiEEENS1_10collective13CollectiveMmaINS1_34MainloopSm90TmaGmmaWarpSpecializedILi9ENS5_IJNS4_1CILi1EEESB_SB_EEENS1_35KernelTmaWarpSpecializedCooperativeEEENS5_IJNSA_ILi128EEENSA_ILi256EEENSA_ILi32EEEEEENS_6half_tENS5_IJSB_llEEESJ_SK_NS4_8TiledMMAINS4_8MMA_AtomIJNS4_4SM904GMMA26MMA_64x256x16_F32F16F16_SSILNSO_5MajorE1ELSQ_1ELNSO_7ScaleInE1ELSR_1EEEEEENS4_6LayoutINS5_IJNSA_ILi2EEESB_SB_EEENS5_IJSB_NSA_ILi0EEESX_EEEEENS5_IJNS4_10UnderscoreES10_S10_EEEEENS4_13SM90_TMA_LOADENS4_14ComposedLayoutINS4_7SwizzleILi3ELi4ELi3EEENS4_18smem_ptr_flag_bitsILi16EEENSU_INS5_IJNSA_ILi64EEENSA_ILi8EEEEEENS5_IJSB_S19_EEEEEEEvNS4_8identityES13_S1E_vS1F_EENS_8epilogue10collective6detail29Sm90TmaWarpSpecializedAdapterINS1I_15DefaultEpilogueISJ_NS5_IJlSB_lEEES1M_NS1H_6thread17LinearCombinationISJ_Li1EffLNS1N_9ScaleType4KindE0ELNS_15FloatRoundStyleE2ESJ_EENS1_15EpilogueDefaultEEEEEvvEEEEvNT_6ParamsE,@function
        .size           _ZN7cutlass13device_kernelINS_4gemm6kernel13GemmUniversalIN4cute5tupleIJiiiiEEENS1_10collective13CollectiveMmaINS1_34MainloopSm90TmaGmmaWarpSpecializedILi9ENS5_IJNS4_1CILi1EEESB_SB_EEENS1_35KernelTmaWarpSpecializedCooperativeEEENS5_IJNSA_ILi128EEENSA_ILi256EEENSA_ILi32EEEEEENS_6half_tENS5_IJSB_llEEESJ_SK_NS4_8TiledMMAINS4_8MMA_AtomIJNS4_4SM904GMMA26MMA_64x256x16_F32F16F16_SSILNSO_5MajorE1ELSQ_1ELNSO_7ScaleInE1ELSR_1EEEEEENS4_6LayoutINS5_IJNSA_ILi2EEESB_SB_EEENS5_IJSB_NSA_ILi0EEESX_EEEEENS5_IJNS4_10UnderscoreES10_S10_EEEEENS4_13SM90_TMA_LOADENS4_14ComposedLayoutINS4_7SwizzleILi3ELi4ELi3EEENS4_18smem_ptr_flag_bitsILi16EEENSU_INS5_IJNSA_ILi64EEENSA_ILi8EEEEEENS5_IJSB_S19_EEEEEEEvNS4_8identityES13_S1E_vS1F_EENS_8epilogue10collective6detail29Sm90TmaWarpSpecializedAdapterINS1I_15DefaultEpilogueISJ_NS5_IJlSB_lEEES1M_NS1H_6thread17LinearCombinationISJ_Li1EffLNS1N_9ScaleType4KindE0ELNS_15FloatRoundStyleE2ESJ_EENS1_15EpilogueDefaultEEEEEvvEEEEvNT_6ParamsE,(.L_x_333 - _ZN7cutlass13device_kernelINS_4gemm6kernel13GemmUniversalIN4cute5tupleIJiiiiEEENS1_10collective13CollectiveMmaINS1_34MainloopSm90TmaGmmaWarpSpecializedILi9ENS5_IJNS4_1CILi1EEESB_SB_EEENS1_35KernelTmaWarpSpecializedCooperativeEEENS5_IJNSA_ILi128EEENSA_ILi256EEENSA_ILi32EEEEEENS_6half_tENS5_IJSB_llEEESJ_SK_NS4_8TiledMMAINS4_8MMA_AtomIJNS4_4SM904GMMA26MMA_64x256x16_F32F16F16_SSILNSO_5MajorE1ELSQ_1ELNSO_7ScaleInE1ELSR_1EEEEEENS4_6LayoutINS5_IJNSA_ILi2EEESB_SB_EEENS5_IJSB_NSA_ILi0EEESX_EEEEENS5_IJNS4_10UnderscoreES10_S10_EEEEENS4_13SM90_TMA_LOADENS4_14ComposedLayoutINS4_7SwizzleILi3ELi4ELi3EEENS4_18smem_ptr_flag_bitsILi16EEENSU_INS5_IJNSA_ILi64EEENSA_ILi8EEEEEENS5_IJSB_S19_EEEEEEEvNS4_8identityES13_S1E_vS1F_EENS_8epilogue10collective6detail29Sm90TmaWarpSpecializedAdapterINS1I_15DefaultEpilogueISJ_NS5_IJlSB_lEEES1M_NS1H_6thread17LinearCombinationISJ_Li1EffLNS1N_9ScaleType4KindE0ELNS_15FloatRoundStyleE2ESJ_EENS1_15EpilogueDefaultEEEEEvvEEEEvNT_6ParamsE)
        .other          _ZN7cutlass13device_kernelINS_4gemm6kernel13GemmUniversalIN4cute5tupleIJiiiiEEENS1_10collective13CollectiveMmaINS1_34MainloopSm90TmaGmmaWarpSpecializedILi9ENS5_IJNS4_1CILi1EEESB_SB_EEENS1_35KernelTmaWarpSpecializedCooperativeEEENS5_IJNSA_ILi128EEENSA_ILi256EEENSA_ILi32EEEEEENS_6half_tENS5_IJSB_llEEESJ_SK_NS4_8TiledMMAINS4_8MMA_AtomIJNS4_4SM904GMMA26MMA_64x256x16_F32F16F16_SSILNSO_5MajorE1ELSQ_1ELNSO_7ScaleInE1ELSR_1EEEEEENS4_6LayoutINS5_IJNSA_ILi2EEESB_SB_EEENS5_IJSB_NSA_ILi0EEESX_EEEEENS5_IJNS4_10UnderscoreES10_S10_EEEEENS4_13SM90_TMA_LOADENS4_14ComposedLayoutINS4_7SwizzleILi3ELi4ELi3EEENS4_18smem_ptr_flag_bitsILi16EEENSU_INS5_IJNSA_ILi64EEENSA_ILi8EEEEEENS5_IJSB_S19_EEEEEEEvNS4_8identityES13_S1E_vS1F_EENS_8epilogue10collective6detail29Sm90TmaWarpSpecializedAdapterINS1I_15DefaultEpilogueISJ_NS5_IJlSB_lEEES1M_NS1H_6thread17LinearCombinationISJ_Li1EffLNS1N_9ScaleType4KindE0ELNS_15FloatRoundStyleE2ESJ_EENS1_15EpilogueDefaultEEEEEvvEEEEvNT_6ParamsE,@"STO_CUDA_ENTRY STV_DEFAULT"
_ZN7cutlass13device_kernelINS_4gemm6kernel13GemmUniversalIN4cute5tupleIJiiiiEEENS1_10collective13CollectiveMmaINS1_34MainloopSm90TmaGmmaWarpSpecializedILi9ENS5_IJNS4_1CILi1EEESB_SB_EEENS1_35KernelTmaWarpSpecializedCooperativeEEENS5_IJNSA_ILi128EEENSA_ILi256EEENSA_ILi32EEEEEENS_6half_tENS5_IJSB_llEEESJ_SK_NS4_8TiledMMAINS4_8MMA_AtomIJNS4_4SM904GMMA26MMA_64x256x16_F32F16F16_SSILNSO_5MajorE1ELSQ_1ELNSO_7ScaleInE1ELSR_1EEEEEENS4_6LayoutINS5_IJNSA_ILi2EEESB_SB_EEENS5_IJSB_NSA_ILi0EEESX_EEEEENS5_IJNS4_10UnderscoreES10_S10_EEEEENS4_13SM90_TMA_LOADENS4_14ComposedLayoutINS4_7SwizzleILi3ELi4ELi3EEENS4_18smem_ptr_flag_bitsILi16EEENSU_INS5_IJNSA_ILi64EEENSA_ILi8EEEEEENS5_IJSB_S19_EEEEEEEvNS4_8identityES13_S1E_vS1F_EENS_8epilogue10collective6detail29Sm90TmaWarpSpecializedAdapterINS1I_15DefaultEpilogueISJ_NS5_IJlSB_lEEES1M_NS1H_6thread17LinearCombinationISJ_Li1EffLNS1N_9ScaleType4KindE0ELNS_15FloatRoundStyleE2ESJ_EENS1_15EpilogueDefaultEEEEEvvEEEEvNT_6ParamsE:
[----:B------:R-:W0:Y:S01]  /*0000*/  LDC R1, c[0x0][0x28] ;  /* 0x00000a00ff017b82 */ /* 0x000e220000000800 */
[----:B------:R-:W1:Y:S01]  /*0010*/  S2R R18, SR_TID.X ;  /* 0x0000000000127919 */ /* 0x000e620000002100 */
[----:B------:R-:W-:Y:S01]  /*0020*/  ELECT P0, URZ, PT ;  /* 0x00000000003f782f */ /* 0x000fe20003800000 */
[----:B------:R-:W-:Y:S01]  /*0030*/  BSSY B0, `(.L_x_0) ;  /* 0x000000f000007945 */ /* 0x000fe20003800000 */
[--C-:B-1----:R-:W-:Y:S02]  /*0040*/  SHF.R.U32.HI R0, RZ, 0x5, R18.reuse ;  /* 0x00000005ff007819 */ /* 0x102fe40000011612 */
[----:B------:R-:W-:-:S03]  /*0050*/  SHF.R.U32.HI R22, RZ, 0x7, R18 ;  /* 0x00000007ff167819 */ /* 0x000fc60000011612 */
[----:B------:R-:W1:Y:S04]  /*0060*/  SHFL.IDX PT, R5, R0, RZ, 0x1f ;  /* 0x00001fff00057589 */ /* 0x000e6800000e0000 */
[----:B------:R2:W3:Y:S01]  /*0070*/  SHFL.IDX PT, R8, R22, RZ, 0x1f ;  /* 0x00001fff16087589 */ /* 0x0004e200000e0000 */
[----:B-1----:R-:W-:-:S13]  /*0080*/  ISETP.NE.OR P0, PT, R5, RZ, !P0 ;  /* 0x000000ff0500720c */ /* 0x002fda0004705670 */
[----:B0-23--:R-:W-:Y:S05]  /*0090*/  @P0 BRA `(.L_x_1) ;  /* 0x0000000000200947 */ /* 0x00dfea0003800000 */
[----:B------:R-:W-:Y:S02]  /*00a0*/  ULDC.64 UR4, c[0x0][0x198] ;  /* 0x0000660000047ab9 */ /* 0x000fe40000000a00 */
[----:B------:R-:W-:Y:S02]  /*00b0*/  UIADD3 UR6, UP0, UR4, 0xf0, URZ ;  /* 0x000000f004067890 */ /* 0x000fe4000ff1e03f */
[----:B------:R-:W-:Y:S02]  /*00c0*/  UIADD3 UR4, UP1, UR4, 0x1f0, URZ ;  /* 0x000001f004047890 */ /* 0x000fe4000ff3e03f */
[----:B------:R-:W-:Y:S02]  /*00d0*/  UIADD3.X UR7, URZ, UR5, URZ, UP0, !UPT ;  /* 0x000000053f077290 */ /* 0x000fe400087fe43f */
[----:B------:R-:W-:-:S07]  /*00e0*/  UIADD3.X UR5, URZ, UR5, URZ, UP1, !UPT ;  /* 0x000000053f057290 */ /* 0x000fce0008ffe43f */
[----:B------:R0:W-:Y:S02]  /*00f0*/  UTMACCTL.PF [UR6] ;  /* 0x00000000060079b9 */ /* 0x0001e40008040000 */
[----:B------:R0:W-:Y:S02]  /*0100*/  UTMACCTL.PF [UR4] ;  /* 0x00000000040079b9 */ /* 0x0001e40008040000 */
[----:B0-----:R-:W-:Y:S01]  /*0110*/  NOP ;  /* 0x0000000000007918 */ /* 0x001fe20000000000 */
.L_x_1:
[----:B------:R-:W-:Y:S05]  /*0120*/  BSYNC B0 ;  /* 0x0000000000007941 */ /* 0x000fea0003800000 */
.L_x_0:
[----:B------:R-:W0:Y:S02]  /*0130*/  SHFL.IDX PT, R2, R0, RZ, 0x1f ;  /* 0x00001fff00027589 */ /* 0x000e2400000e0000 */
[----:B0-----:R-:W-:-:S13]  /*0140*/  ISETP.NE.AND P0, PT, R2, RZ, PT ;  /* 0x000000ff0200720c */ /* 0x001fda0003f05270 */
[----:B------:R-:W-:Y:S05]  /*0150*/  @P0 BRA `(.L_x_2) ;  /* 0x00000000008c0947 */ /* 0x000fea0003800000 */
[----:B------:R-:W-:Y:S01]  /*0160*/  ELECT P0, URZ, PT ;  /* 0x00000000003f782f */ /* 0x000fe20003800000 */
[----:B------:R-:W-:-:S12]  /*0170*/  BSSY B0, `(.L_x_2) ;  /* 0x0000021000007945 */ /* 0x000fd80003800000 */
[----:B------:R-:W-:Y:S05]  /*0180*/  @!P0 BRA `(.L_x_3) ;  /* 0x00000000007c8947 */ /* 0x000fea0003800000 */
[----:B------:R-:W0:Y:S01]  /*0190*/  S2UR UR8, SR_CgaCtaId ;  /* 0x00000000000879c3 */ /* 0x000e220000008800 */
[----:B------:R-:W-:Y:S01]  /*01a0*/  UMOV UR4, 0x400 ;  /* 0x0000040000047882 */ /* 0x000fe20000000000 */
[----:B------:R-:W-:Y:S01]  /*01b0*/  UMOV UR5, 0x1 ;  /* 0x0000000100057882 */ /* 0x000fe20000000000 */
[----:B------:R-:W-:Y:S02]  /*01c0*/  UMOV UR6, 0x100 ;  /* 0x0000010000067882 */ /* 0x000fe40000000000 */
[----:B------:R-:W-:-:S04]  /*01d0*/  UIADD3 UR6, -UR6, 0x100000, URZ ;  /* 0x0010000006067890 */ /* 0x000fc8000fffe13f */
[----:B------:R-:W-:Y:S02]  /*01e0*/  USHF.L.U32 UR7, UR6, 0xb, URZ ;  /* 0x0000000b06077899 */ /* 0x000fe4000800063f */
[----:B------:R-:W-:Y:S02]  /*01f0*/  USHF.L.U32 UR6, UR6, 0x1, URZ ;  /* 0x0000000106067899 */ /* 0x000fe4000800063f */
[----:B0-----:R-:W-:Y:S02]  /*0200*/  ULEA UR8, UR8, UR4, 0x18 ;  /* 0x0000000408087291 */ /* 0x001fe4000f8ec03f */
[----:B------:R-:W-:-:S04]  /*0210*/  UIADD3 UR4, -UR5, 0x100000, URZ ;  /* 0x0010000005047890 */ /* 0x000fc8000fffe13f */
[----:B------:R-:W-:Y:S02]  /*0220*/  USHF.L.U32 UR5, UR4, 0xb, URZ ;  /* 0x0000000b04057899 */ /* 0x000fe4000800063f */
[----:B------:R-:W-:Y:S01]  /*0230*/  USHF.L.U32 UR4, UR4, 0x1, URZ ;  /* 0x0000000104047899 */ /* 0x000fe2000800063f */
[----:B------:R-:W0:Y:S11]  /*0240*/  FENCE.VIEW.ASYNC.S ;  /* 0x00000000000073c6 */ /* 0x000e360000000000 */
[----:B0-----:R0:W1:Y:S01]  /*0250*/  SYNCS.EXCH.64 URZ, [UR8], UR4 ;  /* 0x00000004083f75b2 */ /* 0x0010620008000100 */
[----:B------:R0:W2:Y:S01]  /*0260*/  SYNCS.EXCH.64 URZ, [UR8+0x48], UR6 ;  /* 0x00004806083f75b2 */ /* 0x0000a20008000100 */
[----:B------:R0:W3:Y:S01]  /*0270*/  SYNCS.EXCH.64 URZ, [UR8+0x8], UR4 ;  /* 0x00000804083f75b2 */ /* 0x0000e20008000100 */
[----:B------:R0:W4:Y:S01]  /*0280*/  SYNCS.EXCH.64 URZ, [UR8+0x50], UR6 ;  /* 0x00005006083f75b2 */ /* 0x0001220008000100 */
[----:B------:R0:W0:Y:S01]  /*0290*/  SYNCS.EXCH.64 URZ, [UR8+0x10], UR4 ;  /* 0x00001004083f75b2 */ /* 0x0000220008000100 */
        /* <DEDUP_REMOVED lines=13> */
[----:B------:R-:W-:Y:S01]  /*0370*/  NOP ;  /* 0x0000000000007918 */ /* 0x000fe20000000000 */
.L_x_3:
[----:B0-----:R-:W-:Y:S05]  /*0380*/  BSYNC B0 ;  /* 0x0000000000007941 */ /* 0x001fea0003800000 */
.L_x_2:
[----:B------:R-:W0:Y:S01]  /*0390*/  SHFL.IDX PT, R0, R0, RZ, 0x1f ;  /* 0x00001fff00007589 */ /* 0x000e2200000e0000 */
[----:B------:R-:W-:Y:S01]  /*03a0*/  ELECT P0, URZ, PT ;  /* 0x00000000003f782f */ /* 0x000fe20003800000 */
[----:B------:R-:W5:Y:S01]  /*03b0*/  LDC R2, c[0x0][0x65c] ;  /* 0x00019700ff027b82 */ /* 0x000f620000000800 */
[----:B------:R-:W-:Y:S01]  /*03c0*/  SHF.R.S32.HI R6, RZ, 0x1f, R5 ;  /* 0x0000001fff067819 */ /* 0x000fe20000011405 */
[----:B------:R-:W1:Y:S01]  /*03d0*/  S2R R3, SR_CTAID.Y ;  /* 0x0000000000037919 */ /* 0x000e620000002600 */
[----:B------:R-:W-:Y:S01]  /*03e0*/  UMOV UR4, 0x20 ;  /* 0x0000002000047882 */ /* 0x000fe20000000000 */
[----:B------:R-:W-:Y:S01]  /*03f0*/  ISETP.NE.AND P2, PT, R8, RZ, PT ;  /* 0x000000ff0800720c */ /* 0x000fe20003f45270 */
[----:B------:R-:W-:Y:S01]  /*0400*/  NOP ;  /* 0x0000000000007918 */ /* 0x000fe20000000000 */
[----:B------:R-:W2:Y:S01]  /*0410*/  S2R R4, SR_CTAID.X ;  /* 0x0000000000047919 */ /* 0x000ea20000002500 */
[----:B------:R-:W-:Y:S01]  /*0420*/  LEA.HI R6, R6, R5, RZ, 0x2 ;  /* 0x0000000506067211 */ /* 0x000fe200078f10ff */
[----:B------:R-:W-:Y:S01]  /*0430*/  NOP ;  /* 0x0000000000007918 */ /* 0x000fe20000000000 */
[----:B0-----:R-:W-:-:S02]  /*0440*/  ISETP.NE.OR P0, PT, R0, RZ, !P0 ;  /* 0x000000ff0000720c */ /* 0x001fc40004705670 */
[----:B-----5:R-:W-:-:S04]  /*0450*/  ISETP.NE.AND P3, PT, R2, 0x1, PT ;  /* 0x000000010200780c */ /* 0x020fc80003f65270 */
[----:B------:R-:W-:Y:S02]  /*0460*/  P2R R0, PR, RZ, 0x8 ;  /* 0x00000008ff007803 */ /* 0x000fe40000000000 */
[----:B------:R-:W-:-:S05]  /*0470*/  LOP3.LUT R0, R6, 0xfffffffc, RZ, 0xc0, !PT ;  /* 0xfffffffc06007812 */ /* 0x000fca00078ec0ff */
[----:B------:R-:W-:Y:S01]  /*0480*/  VOTEU.ALL UP0, P0 ;  /* 0x00000000003f7886 */ /* 0x000fe20000000000 */
[----:B------:R-:W-:Y:S01]  /*0490*/  IMAD.IADD R0, R5, 0x1, -R0 ;  /* 0x0000000105007824 */ /* 0x000fe200078e0a00 */
[----:B------:R-:W2:Y:S01]  /*04a0*/  @P3 LDC R17, c[0x0][0x10] ;  /* 0x00000400ff113b82 */ /* 0x000ea20000000800 */
[----:B------:R-:W-:Y:S01]  /*04b0*/  VOTEU.ALL UP1, P0 ;  /* 0x00000000003f7886 */ /* 0x000fe20000020000 */
[----:B-1----:R-:W-:Y:S01]  /*04c0*/  @P3 IMAD.MOV.U32 R6, RZ, RZ, R3 ;  /* 0x000000ffff063224 */ /* 0x002fe200078e0003 */
[----:B------:R-:W-:Y:S01]  /*04d0*/  @!UP0 UMOV UR6, 0x400 ;  /* 0x0000040000068882 */ /* 0x000fe20000000000 */
[----:B------:R-:W-:-:S04]  /*04e0*/  @!UP0 UIADD3 UR4, -UR4, 0x100000, URZ ;  /* 0x0010000004048890 */ /* 0x000fc8000fffe13f */
[----:B------:R-:W-:Y:S02]  /*04f0*/  @!UP0 USHF.L.U32 UR5, UR4, 0xb, URZ ;  /* 0x0000000b04058899 */ /* 0x000fe4000800063f */
[----:B------:R-:W-:Y:S01]  /*0500*/  @!UP0 USHF.L.U32 UR4, UR4, 0x1, URZ ;  /* 0x0000000104048899 */ /* 0x000fe2000800063f */
[----:B------:R-:W-:Y:S02]  /*0510*/  @P3 IMAD.MOV.U32 R7, RZ, RZ, RZ ;  /* 0x000000ffff073224 */ /* 0x000fe400078e00ff */
[----:B------:R-:W-:Y:S01]  /*0520*/  IMAD.MOV.U32 R5, RZ, RZ, RZ ;  /* 0x000000ffff057224 */ /* 0x000fe200078e00ff */
[----:B------:R-:W0:Y:S01]  /*0530*/  @!UP0 S2UR UR7, SR_CgaCtaId ;  /* 0x00000000000789c3 */ /* 0x000e220000008800 */
[----:B------:R-:W-:-:S07]  /*0540*/  @P3 IMAD.MOV.U32 R11, RZ, RZ, RZ ;  /* 0x000000ffff0b3224 */ /* 0x000fce00078e00ff */
[----:B------:R-:W1:Y:S01]  /*0550*/  @!P3 LDC R9, c[0x0][0xc] ;  /* 0x00000300ff09bb82 */ /* 0x000e620000000800 */
[----:B--2---:R-:W-:-:S04]  /*0560*/  @P3 IMAD.WIDE.U32 R16, R4, R17, R6 ;  /* 0x0000001104103225 */ /* 0x004fc800078e0006 */
[----:B------:R-:W-:Y:S01]  /*0570*/  @P3 IMAD.IADD R17, R17, 0x1, R11 ;  /* 0x0000000111113824 */ /* 0x000fe200078e020b */
[----:B0-----:R-:W-:Y:S01]  /*0580*/  @!UP0 ULEA UR6, UR7, UR6, 0x18 ;  /* 0x0000000607068291 */ /* 0x001fe2000f8ec03f */
[----:B------:R-:W-:Y:S01]  /*0590*/  VOTEU.ALL UP0, P0 ;  /* 0x00000000003f7886 */ /* 0x000fe20000000000 */
[----:B------:R-:W-:-:S04]  /*05a0*/  ISETP.NE.AND P0, PT, R0, 0x3, PT ;  /* 0x000000030000780c */ /* 0x000fc80003f05270 */
[----:B------:R-:W-:Y:S01]  /*05b0*/  ISETP.EQ.OR P0, PT, R0, RZ, !P0 ;  /* 0x000000ff0000720c */ /* 0x000fe20004702670 */
[----:B-1----:R-:W-:-:S03]  /*05c0*/  @!P3 IMAD.WIDE.U32 R6, R9, R3, R4 ;  /* 0x000000030906b225 */ /* 0x002fc600078e0004 */
[C---:B------:R-:W-:Y:S01]  /*05d0*/  ISETP.EQ.AND P0, PT, R8.reuse, RZ, P0 ;  /* 0x000000ff0800720c */ /* 0x040fe20000702270 */
[----:B------:R-:W-:Y:S01]  /*05e0*/  VIADD R8, R8, 0xffffffff ;  /* 0xffffffff08087836 */ /* 0x000fe20000000000 */
[----:B------:R-:W0:Y:S02]  /*05f0*/  FENCE.VIEW.ASYNC.S ;  /* 0x00000000000073c6 */ /* 0x000e240000000000 */
[----:B0-----:R0:W3:Y:S01]  /*0600*/  @!UP0 SYNCS.EXCH.64 URZ, [UR6+0xa0], UR4 ;  /* 0x0000a004063f85b2 */ /* 0x0010e20008000100 */
[----:B------:R-:W-:Y:S01]  /*0610*/  @!P3 IMAD.MOV.U32 R16, RZ, RZ, R6 ;  /* 0x000000ffff10b224 */ /* 0x000fe200078e0006 */
[----:B------:R-:W-:Y:S01]  /*0620*/  SEL R19, RZ, 0x1, !P0 ;  /* 0x00000001ff137807 */ /* 0x000fe20004000000 */
[----:B------:R-:W-:Y:S01]  /*0630*/  @!P3 IMAD.MOV.U32 R17, RZ, RZ, R7 ;  /* 0x000000ffff11b224 */ /* 0x000fe200078e0007 */
[----:B------:R-:W-:-:S04]  /*0640*/  ISETP.GE.U32.AND P1, PT, R8, 0x2, PT ;  /* 0x000000020800780c */ /* 0x000fc80003f26070 */
[----:B------:R-:W-:Y:S01]  /*0650*/  SEL R19, R19, 0x2, P1 ;  /* 0x0000000213137807 */ /* 0x000fe20000800000 */
[----:B------:R0:W3:Y:S01]  /*0660*/  @!UP1 SYNCS.EXCH.64 URZ, [UR6+0xa8], UR4 ;  /* 0x0000a804063f95b2 */ /* 0x0000e20008000100 */
[----:B------:R-:W-:Y:S01]  /*0670*/  NOP ;  /* 0x0000000000007918 */ /* 0x000fe20000000000 */
[----:B---34-:R-:W-:Y:S06]  /*0680*/  BAR.SYNC.DEFER_BLOCKING 0x0 ;  /* 0x0000000000007b1d */ /* 0x018fec0000010000 */
[----:B------:R-:W-:Y:S05]  /*0690*/  @!P2 BRA `(.L_x_4) ;  /* 0x0000009400d8a947 */ /* 0x000fea0003800000 */
[----:B------:R-:W-:-:S13]  /*06a0*/  ISETP.GT.U32.AND P0, PT, R8, 0x1, PT ;  /* 0x000000010800780c */ /* 0x000fda0003f04070 */
[----:B0-----:R-:W-:Y:S05]  /*06b0*/  @P0 EXIT ;  /* 0x000000000000094d */ /* 0x001fea0003800000 */
[----:B------:R-:W-:Y:S01]  /*06c0*/  ULDC.64 UR4, c[0x0][0x650] ;  /* 0x0001940000047ab9 */ /* 0x000fe20000000a00 */
[----:B------:R-:W-:Y:S01]  /*06d0*/  PRMT R0, RZ, 0x7610, R0 ;  /* 0x00007610ff007816 */ /* 0x000fe20000000000 */
[----:B------:R-:W-:Y:S01]  /*06e0*/  IMAD.MOV.U32 R153, RZ, RZ, -0x1 ;  /* 0xffffffffff997424 */ /* 0x000fe200078e00ff */
[----:B------:R-:W-:Y:S01]  /*06f0*/  ISETP.GE.U32.AND P0, PT, R16, UR4, PT ;  /* 0x0000000410007c0c */ /* 0x000fe2000bf06070 */
[----:B------:R-:W-:Y:S02]  /*0700*/  IMAD.MOV.U32 R152, RZ, RZ, -0x1 ;  /* 0xffffffffff987424 */ /* 0x000fe400078e00ff */
[----:B------:R-:W-:Y:S01]  /*0710*/  IMAD.MOV.U32 R23, RZ, RZ, -0x1 ;  /* 0xffffffffff177424 */ /* 0x000fe200078e00ff */
[----:B------:R-:W-:-:S13]  /*0720*/  ISETP.GE.U32.AND.EX P0, PT, R17, UR5, PT, P0 ;  /* 0x0000000511007c0c */ /* 0x000fda000bf06100 */
[----:B------:R-:W-:Y:S05]  /*0730*/  @P0 BRA `(.L_x_5) ;  /* 0x0000000400540947 */ /* 0x000fea0003800000 */
[----:B------:R-:W0:Y:S01]  /*0740*/  LDC.64 R14, c[0x0][0x628] ;  /* 0x00018a00ff0e7b82 */ /* 0x000e220000000a00 */
[----:B------:R-:W-:Y:S02]  /*0750*/  IMAD.MOV.U32 R6, RZ, RZ, R16 ;  /* 0x000000ffff067224 */ /* 0x000fe400078e0010 */
[----:B------:R-:W-:-:S05]  /*0760*/  IMAD.MOV.U32 R7, RZ, RZ, R17 ;  /* 0x000000ffff077224 */ /* 0x000fca00078e0011 */
[----:B------:R-:W1:Y:S08]  /*0770*/  LDC R0, c[0x0][0x630] ;  /* 0x00018c00ff007b82 */ /* 0x000e700000000800 */
[----:B------:R-:W2:Y:S01]  /*0780*/  LDC.64 R20, c[0x0][0x620] ;  /* 0x00018800ff147b82 */ /* 0x000ea20000000a00 */
[----:B0-----:R-:W-:-:S04]  /*0790*/  ISETP.NE.U32.AND P0, PT, R14, RZ, PT ;  /* 0x000000ff0e00720c */ /* 0x001fc80003f05070 */
[----:B------:R-:W-:-:S13]  /*07a0*/  ISETP.NE.AND.EX P0, PT, R15, RZ, PT, P0 ;  /* 0x000000ff0f00720c */ /* 0x000fda0003f05300 */
[----:B-12---:R-:W-:Y:S05]  /*07b0*/  @!P0 BRA `(.L_x_6) ;  /* 0x0000000000288947 */ /* 0x006fea0003800000 */
[----:B------:R-:W0:Y:S02]  /*07c0*/  LDC R11, c[0x0][0x634] ;  /* 0x00018d00ff0b7b82 */ /* 0x000e240000000800 */
[----:B0-----:R-:W-:-:S05]  /*07d0*/  IADD3 R11, P0, R16, R11, RZ ;  /* 0x0000000b100b7210 */ /* 0x001fca0007f1e0ff */
[----:B------:R-:W-:-:S04]  /*07e0*/  IMAD.X R13, RZ, RZ, R17, P0 ;  /* 0x000000ffff0d7224 */ /* 0x000fc800000e0611 */
[----:B------:R-:W-:-:S04]  /*07f0*/  IMAD.WIDE.U32 R6, R13, R14, RZ ;  /* 0x0000000e0d067225 */ /* 0x000fc800078e00ff */
[----:B------:R-:W-:-:S04]  /*0800*/  IMAD.WIDE.U32 R8, P0, R11, R15, R6 ;  /* 0x0000000f0b087225 */ /* 0x000fc80007800006 */
[----:B------:R-:W-:-:S04]  /*0810*/  IMAD.WIDE.U32 R6, R11, R14, RZ ;  /* 0x0000000e0b067225 */ /* 0x000fc800078e00ff */
[----:B------:R-:W-:Y:S01]  /*0820*/  IMAD.X R11, RZ, RZ, RZ, P0 ;  /* 0x000000ffff0b7224 */ /* 0x000fe200000e06ff */
[----:B------:R-:W-:Y:S01]  /*0830*/  IADD3 RZ, P0, R7, R8, RZ ;  /* 0x0000000807ff7210 */ /* 0x000fe20007f1e0ff */
[----:B------:R-:W-:-:S04]  /*0840*/  IMAD.MOV.U32 R10, RZ, RZ, R9 ;  /* 0x000000ffff0a7224 */ /* 0x000fc800078e0009 */
[----:B------:R-:W-:-:S08]  /*0850*/  IMAD.WIDE.U32.X R6, R13, R15, R10, P0 ;  /* 0x0000000f0d067225 */ /* 0x000fd000000e040a */
.L_x_6:
[-CC-:B------:R-:W-:Y:S01]  /*0860*/  SHF.R.U64 R23, R6, R0.reuse, R7.reuse ;  /* 0x0000000006177219 */ /* 0x180fe20000001207 */
[----:B------:R-:W0:Y:S01]  /*0870*/  LDC R10, c[0x0][0x618] ;  /* 0x00018600ff0a7b82 */ /* 0x000e220000000800 */
[----:B------:R-:W-:Y:S01]  /*0880*/  SHF.R.U32.HI R5, RZ, R0, R7 ;  /* 0x00000000ff057219 */ /* 0x000fe20000011607 */
[----:B------:R-:W-:Y:S01]  /*0890*/  ULDC UR4, c[0x0][0x150] ;  /* 0x0000540000047ab9 */ /* 0x000fe20000000800 */
[----:B------:R-:W-:Y:S02]  /*08a0*/  IADD3 R9, P0, RZ, -R23, RZ ;  /* 0x80000017ff097210 */ /* 0x000fe40007f1e0ff */
[----:B------:R-:W-:-:S03]  /*08b0*/  I2FP.F32.U32 R0, R4 ;  /* 0x0000000400007245 */ /* 0x000fc60000201000 */
[----:B------:R-:W1:Y:S01]  /*08c0*/  LDC.64 R28, c[0x0][0x640] ;  /* 0x00019000ff1c7b82 */ /* 0x000e620000000a00 */
[----:B------:R-:W-:Y:S02]  /*08d0*/  IMAD.X R11, RZ, RZ, ~R5, P0 ;  /* 0x000000ffff0b7224 */ /* 0x000fe400000e0e05 */
[----:B------:R-:W-:Y:S01]  /*08e0*/  FMUL R0, R0, UR4 ;  /* 0x0000000400007c20 */ /* 0x000fe20008400000 */
[----:B------:R-:W-:Y:S01]  /*08f0*/  IMAD.WIDE.U32 R6, R9, R20, R16 ;  /* 0x0000001409067225 */ /* 0x000fe200078e0010 */
[----:B------:R-:W-:-:S03]  /*0900*/  ULDC UR4, c[0x0][0x154] ;  /* 0x0000550000047ab9 */ /* 0x000fc60000000800 */
[----:B------:R-:W-:Y:S01]  /*0910*/  IMAD R8, R11, R20, RZ ;  /* 0x000000140b087224 */ /* 0x000fe200078e02ff */
[----:B------:R-:W2:Y:S01]  /*0920*/  LDC R5, c[0x0][0x144] ;  /* 0x00005100ff057b82 */ /* 0x000ea20000000800 */
[----:B------:R-:W3:Y:S02]  /*0930*/  F2I.U32.TRUNC.NTZ R0, R0 ;  /* 0x0000000000007305 */ /* 0x000ee4000020f000 */
[----:B------:R-:W-:-:S04]  /*0940*/  IMAD R9, R9, R21, R8 ;  /* 0x0000001509097224 */ /* 0x000fc800078e0208 */
[----:B------:R-:W-:Y:S01]  /*0950*/  IMAD.IADD R7, R7, 0x1, R9 ;  /* 0x0000000107077824 */ /* 0x000fe200078e0209 */
[----:B------:R-:W4:Y:S01]  /*0960*/  LDC R12, c[0x0][0x608] ;  /* 0x00018200ff0c7b82 */ /* 0x000f220000000800 */
[----:B------:R-:W-:-:S03]  /*0970*/  IMAD.MOV.U32 R9, RZ, RZ, -0x1 ;  /* 0xffffffffff097424 */ /* 0x000fc600078e00ff */
[-CC-:B0-----:R-:W-:Y:S02]  /*0980*/  SHF.R.U64 R20, R6, R10.reuse, R7.reuse ;  /* 0x0000000a06147219 */ /* 0x181fe40000001207 */
[----:B------:R-:W-:Y:S02]  /*0990*/  I2FP.F32.U32 R6, R3 ;  /* 0x0000000300067245 */ /* 0x000fe40000201000 */
[----:B------:R-:W0:Y:S01]  /*09a0*/  LDC R26, c[0x0][0x658] ;  /* 0x00019600ff1a7b82 */ /* 0x000e220000000800 */
[----:B-1----:R-:W-:Y:S01]  /*09b0*/  ISETP.NE.U32.AND P0, PT, R28, RZ, PT ;  /* 0x000000ff1c00720c */ /* 0x002fe20003f05070 */
[----:B---3--:R-:W-:Y:S01]  /*09c0*/  IMAD.MOV R8, RZ, RZ, -R0 ;  /* 0x000000ffff087224 */ /* 0x008fe200078e0a00 */
[----:B------:R-:W-:Y:S01]  /*09d0*/  SHF.R.U32.HI R7, RZ, R10, R7 ;  /* 0x0000000aff077219 */ /* 0x000fe20000011607 */
[----:B------:R-:W-:Y:S01]  /*09e0*/  FMUL R6, R6, UR4 ;  /* 0x0000000406067c20 */ /* 0x000fe20008400000 */
[----:B------:R-:W-:-:S03]  /*09f0*/  ISETP.NE.AND.EX P0, PT, R29, RZ, PT, P0 ;  /* 0x000000ff1d00720c */ /* 0x000fc60003f05300 */
[----:B------:R-:W1:Y:S01]  /*0a00*/  LDC R14, c[0x0][0x148] ;  /* 0x00005200ff0e7b82 */ /* 0x000e620000000800 */
[----:B--2---:R-:W-:-:S07]  /*0a10*/  IMAD R0, R5, R8, R4 ;  /* 0x0000000805007224 */ /* 0x004fce00078e0204 */
[----:B------:R-:W2:Y:S01]  /*0a20*/  LDC R24, c[0x0][0x600] ;  /* 0x00018000ff187b82 */ /* 0x000ea20000000800 */
[-CC-:B----4-:R-:W-:Y:S02]  /*0a30*/  SHF.R.U64 R30, R20, R12.reuse, R7.reuse ;  /* 0x0000000c141e7219 */ /* 0x190fe40000001207 */
[----:B------:R-:W-:Y:S01]  /*0a40*/  SHF.R.U32.HI R5, RZ, R12, R7 ;  /* 0x0000000cff057219 */ /* 0x000fe20000011607 */
[----:B------:R-:W-:Y:S01]  /*0a50*/  IMAD.MOV.U32 R7, RZ, RZ, 0x1 ;  /* 0x00000001ff077424 */ /* 0x000fe200078e00ff */
[----:B------:R3:W4:Y:S03]  /*0a60*/  F2I.U32.TRUNC.NTZ R12, R6 ;  /* 0x00000006000c7305 */ /* 0x000726000020f000 */
[----:B------:R-:W1:Y:S01]  /*0a70*/  LDC R15, c[0x0][0x648] ;  /* 0x00019200ff0f7b82 */ /* 0x000e620000000800 */
[-C--:B0-----:R-:W-:Y:S02]  /*0a80*/  SHF.L.U32 R4, R9, R26.reuse, RZ ;  /* 0x0000001a09047219 */ /* 0x081fe400000006ff */
[----:B------:R-:W-:-:S02]  /*0a90*/  SHF.R.U64 R32, R30, R26, R5 ;  /* 0x0000001a1e207219 */ /* 0x000fc40000001205 */
[----:B------:R-:W-:Y:S02]  /*0aa0*/  LOP3.LUT R11, RZ, R4, RZ, 0x33, !PT ;  /* 0x00000004ff0b7212 */ /* 0x000fe400078e33ff */
[-C--:B------:R-:W-:Y:S01]  /*0ab0*/  SHF.R.U32.HI R5, RZ, R26.reuse, R5 ;  /* 0x0000001aff057219 */ /* 0x080fe20000011605 */
[----:B------:R-:W0:Y:S01]  /*0ac0*/  LDC R21, c[0x0][0x638] ;  /* 0x00018e00ff157b82 */ /* 0x000e220000000800 */
[----:B------:R-:W-:Y:S01]  /*0ad0*/  SHF.L.U32 R10, R7, R26, RZ ;  /* 0x0000001a070a7219 */ /* 0x000fe200000006ff */
[----:B------:R-:W-:-:S06]  /*0ae0*/  IMAD.MOV.U32 R4, RZ, RZ, R32 ;  /* 0x000000ffff047224 */ /* 0x000fcc00078e0020 */
[----:B------:R-:W0:Y:S01]  /*0af0*/  LDC R153, c[0x0][0x610] ;  /* 0x00018400ff997b82 */ /* 0x000e220000000800 */
[----:B---34-:R-:W-:Y:S05]  /*0b00*/  @!P0 BRA `(.L_x_7) ;  /* 0x0000000000288947 */ /* 0x018fea0003800000 */
[----:B------:R-:W3:Y:S02]  /*0b10*/  LDC R9, c[0x0][0x64c] ;  /* 0x00019300ff097b82 */ /* 0x000ee40000000800 */
[----:B---3--:R-:W-:-:S05]  /*0b20*/  IADD3 R9, P0, R32, R9, RZ ;  /* 0x0000000920097210 */ /* 0x008fca0007f1e0ff */
        /* <DEDUP_REMOVED lines=8> */
.L_x_7:
[----:B-1----:R-:W-:Y:S01]  /*0bb0*/  SHF.R.U64 R4, R4, R15, R5 ;  /* 0x0000000f04047219 */ /* 0x002fe20000001205 */
[----:B--2---:R-:W-:Y:S01]  /*0bc0*/  VIADD R5, R24, 0xffffffff ;  /* 0xffffffff18057836 */ /* 0x004fe20000000000 */
[----:B------:R-:W-:Y:S01]  /*0bd0*/  LOP3.LUT R11, R30, R11, RZ, 0xc0, !PT ;  /* 0x0000000b1e0b7212 */ /* 0x000fe200078ec0ff */
[----:B------:R-:W-:Y:S02]  /*0be0*/  IMAD.MOV R12, RZ, RZ, -R12 ;  /* 0x000000ffff0c7224 */ /* 0x000fe400078e0a0c */
[----:B------:R-:W-:Y:S02]  /*0bf0*/  IMAD.MOV R6, RZ, RZ, -R4 ;  /* 0x000000ffff067224 */ /* 0x000fe400078e0a04 */
[----:B------:R-:W-:Y:S01]  /*0c00*/  IMAD R11, R10, R4, R11 ;  /* 0x000000040a0b7224 */ /* 0x000fe200078e020b */
[----:B------:R-:W-:Y:S01]  /*0c10*/  LOP3.LUT R4, R20, R5, RZ, 0xc0, !PT ;  /* 0x0000000514047212 */ /* 0x000fe200078ec0ff */
[----:B------:R-:W-:Y:S02]  /*0c20*/  @P3 IMAD R0, R14, R12, R3 ;  /* 0x0000000c0e003224 */ /* 0x000fe400078e0203 */
[----:B0-----:R-:W-:-:S02]  /*0c30*/  IMAD R3, R6, R21, R32 ;  /* 0x0000001506037224 */ /* 0x001fc400078e0220 */
[----:B------:R-:W-:Y:S02]  /*0c40*/  IMAD R153, R11, R153, R0 ;  /* 0x000000990b997224 */ /* 0x000fe400078e0200 */
[----:B------:R-:W-:Y:S02]  /*0c50*/  IMAD R4, R3, R24, R4 ;  /* 0x0000001803047224 */ /* 0x000fe400078e0204 */
[----:B------:R-:W-:-:S03]  /*0c60*/  IMAD.MOV.U32 R0, RZ, RZ, 0x1 ;  /* 0x00000001ff007424 */ /* 0x000fc600078e00ff */
[----:B------:R-:W-:Y:S02]  /*0c70*/  SEL R152, R4, R153, !P3 ;  /* 0x0000009904987207 */ /* 0x000fe40005800000 */
[----:B------:R-:W-:-:S07]  /*0c80*/  SEL R153, R153, R4, !P3 ;  /* 0x0000000499997207 */ /* 0x000fce0005800000 */
.L_x_5:
[----:B------:R-:W-:-:S08]  /*0c90*/  NOP ;  /* 0x0000000000007918 */ /* 0x000fd00000000000 */
[----:B------:R-:W0:Y:S02]  /*0ca0*/  USETMAXREG.TRY_ALLOC.CTAPOOL UP0, 0xe8 ;  /* 0x000000e8000079c8 */ /* 0x000e240008000600 */
[----:B0-----:R-:W-:-:S13]  /*0cb0*/  PLOP3.LUT P0, PT, PT, PT, UP0, 0x80, 0x0 ;  /* 0x000000000000781c */ /* 0x001fda0003f0f008 */
[----:B------:R-:W-:Y:S05]  /*0cc0*/  @!P0 BRA `(.L_x_5) ;  /* 0xfffffffc00f08947 */ /* 0x000fea000383ffff */
[----:B------:R-:W-:Y:S01]  /*0cd0*/  ULDC.64 UR4, c[0x0][0x598] ;  /* 0x0001660000047ab9 */ /* 0x000fe20000000a00 */
[----:B------:R-:W-:Y:S01]  /*0ce0*/  ULDC.64 UR36, c[0x0][0x208] ;  /* 0x0000820000247ab9 */ /* 0x000fe20000000a00 */
[----:B------:R-:W-:-:S04]  /*0cf0*/  ISETP.NE.U32.AND P0, PT, RZ, UR4, PT ;  /* 0x00000004ff007c0c */ /* 0x000fc8000bf05070 */
[----:B------:R-:W-:-:S13]  /*0d00*/  ISETP.NE.AND.EX P0, PT, RZ, UR5, PT, P0 ;  /* 0x00000005ff007c0c */ /* 0x000fda000bf05300 */
[----:B------:R-:W-:Y:S05]  /*0d10*/  @!P0 BRA `(.L_x_8) ;  /* 0x00000000001c8947 */ /* 0x000fea0003800000 */
[----:B------:R-:W0:Y:S02]  /*0d20*/  LDC.64 R4, c[0x0][0x598] ;  /* 0x00016600ff047b82 */ /* 0x000e240000000a00 */
[----:B0-----:R-:W2:Y:S02]  /*0d30*/  LDG.E.64 R4, desc[UR36][R4.64] ;  /* 0x0000002404047981 */ /* 0x001ea4000c1e1b00 */
[----:B--2---:R-:W-:-:S04]  /*0d40*/  ISETP.NE.U32.AND P0, PT, R4, RZ, PT ;  /* 0x000000ff0400720c */ /* 0x004fc80003f05070 */
[----:B------:R-:W-:-:S13]  /*0d50*/  ISETP.NE.AND.EX P0, PT, R5, RZ, PT, P0 ;  /* 0x000000ff0500720c */ /* 0x000fda0003f05300 */
[----:B------:R-:W-:Y:S05]  /*0d60*/  @!P0 BRA `(.L_x_8) ;  /* 0x0000000000088947 */ /* 0x000fea0003800000 */
[----:B------:R0:W5:Y:S01]  /*0d70*/  LD.E R154, desc[UR36][R4.64] ;  /* 0x00000024049a7980 */ /* 0x000162000c101900 */
[----:B------:R-:W-:Y:S05]  /*0d80*/  BRA `(.L_x_9) ;  /* 0x0000000000247947 */ /* 0x000fea0003800000 */
.L_x_8:
[----:B------:R-:W-:Y:S02]  /*0d90*/  ULDC.64 UR4, c[0x0][0x588] ;  /* 0x0001620000047ab9 */ /* 0x000fe40000000a00 */
[----:B------:R-:W-:-:S04]  /*0da0*/  ISETP.NE.U32.AND P0, PT, RZ, UR4, PT ;  /* 0x00000004ff007c0c */ /* 0x000fc8000bf05070 */
[----:B------:R-:W-:-:S13]  /*0db0*/  ISETP.NE.AND.EX P0, PT, RZ, UR5, PT, P0 ;  /* 0x00000005ff007c0c */ /* 0x000fda000bf05300 */
[----:B------:R-:W-:Y:S05]  /*0dc0*/  @!P0 BRA `(.L_x_10) ;  /* 0x00000000000c8947 */ /* 0x000fea0003800000 */
[----:B------:R-:W0:Y:S02]  /*0dd0*/  LDC.64 R154, c[0x0][0x588] ;  /* 0x00016200ff9a7b82 */ /* 0x000e240000000a00 */
[----:B0-----:R1:W5:Y:S01]  /*0de0*/  LDG.E R154, desc[UR36][R154.64] ;  /* 0x000000249a9a7981 */ /* 0x001362000c1e1900 */
[----:B------:R-:W-:Y:S05]  /*0df0*/  BRA `(.L_x_9) ;  /* 0x0000000000087947 */ /* 0x000fea0003800000 */
.L_x_10:
[----:B------:R-:W-:Y:S02]  /*0e00*/  ULDC UR4, c[0x0][0x580] ;  /* 0x0001600000047ab9 */ /* 0x000fe40000000800 */
[----:B------:R-:W-:-:S07]  /*0e10*/  IMAD.U32 R154, RZ, RZ, UR4 ;  /* 0x00000004ff9a7e24 */ /* 0x000fce000f8e00ff */
.L_x_9:
[----:B------:R-:W-:Y:S02]  /*0e20*/  ULDC.64 UR4, c[0x0][0x5a0] ;  /* 0x0001680000047ab9 */ /* 0x000fe40000000a00 */
[----:B------:R-:W-:-:S04]  /*0e30*/  ISETP.NE.U32.AND P0, PT, RZ, UR4, PT ;  /* 0x00000004ff007c0c */ /* 0x000fc8000bf05070 */
[----:B------:R-:W-:-:S13]  /*0e40*/  ISETP.NE.AND.EX P0, PT, RZ, UR5, PT, P0 ;  /* 0x00000005ff007c0c */ /* 0x000fda000bf05300 */
[----:B------:R-:W-:Y:S05]  /*0e50*/  @!P0 BRA `(.L_x_11) ;  /* 0x00000000001c8947 */ /* 0x000fea0003800000 */
[----:B0-----:R-:W0:Y:S02]  /*0e60*/  LDC.64 R4, c[0x0][0x5a0] ;  /* 0x00016800ff047b82 */ /* 0x001e240000000a00 */
[----:B0-----:R-:W2:Y:S02]  /*0e70*/  LDG.E.64 R4, desc[UR36][R4.64] ;  /* 0x0000002404047981 */ /* 0x001ea4000c1e1b00 */
[----:B--2---:R-:W-:-:S04]  /*0e80*/  ISETP.NE.U32.AND P0, PT, R4, RZ, PT ;  /* 0x000000ff0400720c */ /* 0x004fc80003f05070 */
[----:B------:R-:W-:-:S13]  /*0e90*/  ISETP.NE.AND.EX P0, PT, R5, RZ, PT, P0 ;  /* 0x000000ff0500720c */ /* 0x000fda0003f05300 */
[----:B------:R-:W-:Y:S05]  /*0ea0*/  @!P0 BRA `(.L_x_11) ;  /* 0x0000000000088947 */ /* 0x000fea0003800000 */
[----:B-1----:R0:W5:Y:S01]  /*0eb0*/  LD.E R155, desc[UR36][R4.64] ;  /* 0x00000024049b7980 */ /* 0x002162000c101900 */
[----:B------:R-:W-:Y:S05]  /*0ec0*/  BRA `(.L_x_12) ;  /* 0x0000000000247947 */ /* 0x000fea0003800000 */
.L_x_11:
[----:B------:R-:W-:Y:S02]  /*0ed0*/  ULDC.64 UR4, c[0x0][0x590] ;  /* 0x0001640000047ab9 */ /* 0x000fe40000000a00 */
[----:B------:R-:W-:-:S04]  /*0ee0*/  ISETP.NE.U32.AND P0, PT, RZ, UR4, PT ;  /* 0x00000004ff007c0c */ /* 0x000fc8000bf05070 */
[----:B------:R-:W-:-:S13]  /*0ef0*/  ISETP.NE.AND.EX P0, PT, RZ, UR5, PT, P0 ;  /* 0x00000005ff007c0c */ /* 0x000fda000bf05300 */
[----:B------:R-:W-:Y:S05]  /*0f00*/  @!P0 BRA `(.L_x_13) ;  /* 0x00000000000c8947 */ /* 0x000fea0003800000 */
[----:B0-----:R-:W1:Y:S02]  /*0f10*/  LDC.64 R4, c[0x0][0x590] ;  /* 0x00016400ff047b82 */ /* 0x001e640000000a00 */
[----:B-1----:R1:W5:Y:S01]  /*0f20*/  LDG.E R155, desc[UR36][R4.64] ;  /* 0x00000024049b7981 */ /* 0x002362000c1e1900 */
[----:B------:R-:W-:Y:S05]  /*0f30*/  BRA `(.L_x_12) ;  /* 0x0000000000087947 */ /* 0x000fea0003800000 */
.L_x_13:
[----:B------:R-:W-:Y:S02]  /*0f40*/  ULDC UR4, c[0x0][0x584] ;  /* 0x0001610000047ab9 */ /* 0x000fe40000000800 */
[----:B-1----:R-:W-:-:S07]  /*0f50*/  IMAD.U32 R155, RZ, RZ, UR4 ;  /* 0x00000004ff9b7e24 */ /* 0x002fce000f8e00ff */
.L_x_12:
[----:B------:R-:W-:-:S13]  /*0f60*/  LOP3.LUT P0, RZ, R0, 0xff, RZ, 0xc0, !PT ;  /* 0x000000ff00ff7812 */ /* 0x000fda000780c0ff */
[----:B------:R-:W-:Y:S05]  /*0f70*/  @!P0 EXIT ;  /* 0x000000000000894d */ /* 0x000fea0003800000 */
[----:B------:R-:W-:Y:S01]  /*0f80*/  ULDC UR4, c[0x0][0x28c] ;  /* 0x0000a30000047ab9 */ /* 0x000fe20000000800 */
[----:B------:R-:W-:Y:S01]  /*0f90*/  LOP3.LUT R158, R19, 0x1, RZ, 0xfc, !PT ;  /* 0x00000001139e7812 */ /* 0x000fe200078efcff */
[----:B------:R-:W-:Y:S01]  /*0fa0*/  UIADD3 UR4, UR4, 0x1f, URZ ;  /* 0x0000001f04047890 */ /* 0x000fe2000fffe03f */
[----:B------:R-:W-:Y:S01]  /*0fb0*/  UMOV UR38, URZ ;  /* 0x0000003f00267c82 */ /* 0x000fe20008000000 */
[----:B------:R-:W-:Y:S02]  /*0fc0*/  UMOV UR39, URZ ;  /* 0x0000003f00277c82 */ /* 0x000fe40008000000 */
[----:B------:R-:W-:-:S04]  /*0fd0*/  USHF.R.S32.HI UR5, URZ, 0x1f, UR4 ;  /* 0x0000001f3f057899 */ /* 0x000fc80008011404 */
[----:B------:R-:W-:-:S04]  /*0fe0*/  ULEA.HI UR5, UR5, UR4, URZ, 0x5 ;  /* 0x0000000405057291 */ /* 0x000fc8000f8f283f */
[----:B------:R-:W-:-:S12]  /*0ff0*/  USHF.R.S32.HI UR40, URZ, 0x5, UR5 ;  /* 0x000000053f287899 */ /* 0x000fd80008011405 */
.L_x_287:
[----:B------:R-:W-:Y:S01]  /*1000*/  LOP3.LUT R0, R18, 0x80, RZ, 0xc0, !PT ;  /* 0x0000008012007812 */ /* 0x000fe200078ec0ff */
[----:B--2---:R-:W2:Y:S01]  /*1010*/  S2UR UR7, SR_CgaCtaId ;  /* 0x00000000000779c3 */ /* 0x004ea20000008800 */
[----:B------:R-:W-:Y:S02]  /*1020*/  UMOV UR6, 0x400 ;  /* 0x0000040000067882 */ /* 0x000fe40000000000 */
[----:B------:R-:W-:-:S06]  /*1030*/  SHF.R.U32.HI R0, RZ, 0x7, R0 ;  /* 0x00000007ff007819 */ /* 0x000fcc0000011600 */
[----:B---3--:R-:W3:Y:S01]  /*1040*/  SHFL.IDX PT, R0, R0, RZ, 0x1f ;  /* 0x00001fff00007589 */ /* 0x008ee200000e0000 */
[----:B--2---:R-:W-:Y:S01]  /*1050*/  ULEA UR42, UR7, UR6, 0x18 ;  /* 0x00000006072a7291 */ /* 0x004fe2000f8ec03f */
[----:B---3--:R-:W-:-:S13]  /*1060*/  R2UR UR4, R0 ;  /* 0x00000000000472ca */ /* 0x008fda00000e0000 */
[----:B------:R-:W-:-:S04]  /*1070*/  ULEA.HI UR5, UR4, UR4, URZ, 0x1 ;  /* 0x0000000404057291 */ /* 0x000fc8000f8f083f */
[----:B------:R-:W-:-:S04]  /*1080*/  ULOP3.LUT UR5, UR5, 0xffffe, URZ, 0xc0, !UPT ;  /* 0x000ffffe05057892 */ /* 0x000fc8000f8ec03f */
[----:B------:R-:W-:-:S03]  /*1090*/  UIADD3 UR5, UR4, -UR5, URZ ;  /* 0x8000000504057290 */ /* 0x000fc6000fffe03f */
[----:B------:R-:W-:Y:S01]  /*10a0*/  ULDC UR4, c[0x0][0x28c] ;  /* 0x0000a30000047ab9 */ /* 0x000fe20000000800 */
[----:B------:R-:W-:Y:S01]  /*10b0*/  ULEA UR5, UR5, UR42, 0xc ;  /* 0x0000002a05057291 */ /* 0x000fe2000f8e603f */
[----:B------:R-:W-:-:S03]  /*10c0*/  ISETP.LT.AND P0, PT, RZ, UR4, PT ;  /* 0x00000004ff007c0c */ /* 0x000fc6000bf01270 */
[----:B------:R-:W-:-:S04]  /*10d0*/  UIADD3 UR5, UR5, 0x180, URZ ;  /* 0x0000018005057890 */ /* 0x000fc8000fffe03f */
[----:B------:R-:W-:-:S04]  /*10e0*/  USHF.R.U32.HI UR5, URZ, 0x4, UR5 ;  /* 0x000000043f057899 */ /* 0x000fc80008011605 */
[----:B------:R-:W-:Y:S02]  /*10f0*/  ULOP3.LUT UR41, UR5, 0x3fff, URZ, 0xc0, !UPT ;  /* 0x00003fff05297892 */ /* 0x000fe4000f8ec03f */
[----:B-1----:R-:W-:Y:S10]  /*1100*/  @P0 BRA `(.L_x_14) ;  /* 0x0000000000400947 */ /* 0x002ff40003800000 */
[----:B------:R-:W-:Y:S01]  /*1110*/  MOV R0, 0x0 ;  /* 0x0000000000007802 */ /* 0x000fe20000000f00 */
[----:B------:R-:W-:Y:S01]  /*1120*/  ULDC.64 UR4, c[0x4][0x68] ;  /* 0x01001a0000047ab9 */ /* 0x000fe20000000a00 */
[----:B------:R-:W-:Y:S01]  /*1130*/  ULDC.64 UR6, c[0x4][0x8] ;  /* 0x0100020000067ab9 */ /* 0x000fe20000000a00 */
[----:B01----:R-:W-:Y:S01]  /*1140*/  IMAD.U32 R4, RZ, RZ, UR4 ;  /* 0x00000004ff047e24 */ /* 0x003fe2000f8e00ff */
[----:B------:R0:W1:Y:S01]  /*1150*/  LDC.64 R14, c[0x4][R0] ;  /* 0x01000000000e7b82 */ /* 0x0000620000000a00 */
[----:B------:R-:W-:Y:S01]  /*1160*/  IMAD.U32 R5, RZ, RZ, UR5 ;  /* 0x00000005ff057e24 */ /* 0x000fe2000f8e00ff */
[----:B------:R-:W-:Y:S01]  /*1170*/  ULDC.64 UR4, c[0x4][0x70] ;  /* 0x01001c0000047ab9 */ /* 0x000fe20000000a00 */
[----:B------:R-:W-:Y:S02]  /*1180*/  IMAD.U32 R10, RZ, RZ, UR6 ;  /* 0x00000006ff0a7e24 */ /* 0x000fe4000f8e00ff */
[----:B------:R-:W-:Y:S02]  /*1190*/  IMAD.U32 R6, RZ, RZ, UR4 ;  /* 0x00000004ff067e24 */ /* 0x000fe4000f8e00ff */
[----:B------:R-:W-:-:S02]  /*11a0*/  IMAD.U32 R7, RZ, RZ, UR5 ;  /* 0x00000005ff077e24 */ /* 0x000fc4000f8e00ff */
[----:B------:R-:W-:Y:S02]  /*11b0*/  IMAD.U32 R11, RZ, RZ, UR7 ;  /* 0x00000007ff0b7e24 */ /* 0x000fe4000f8e00ff */
[----:B------:R-:W-:Y:S02]  /*11c0*/  IMAD.MOV.U32 R8, RZ, RZ, 0x1e1 ;  /* 0x000001e1ff087424 */ /* 0x000fe400078e00ff */
[----:B------:R-:W-:Y:S02]  /*11d0*/  IMAD.MOV.U32 R12, RZ, RZ, 0x1 ;  /* 0x00000001ff0c7424 */ /* 0x000fe400078e00ff */
[----:B0-----:R-:W-:-:S07]  /*11e0*/  IMAD.MOV.U32 R13, RZ, RZ, RZ ;  /* 0x000000ffff0d7224 */ /* 0x001fce00078e00ff */
[----:B------:R-:W-:-:S07]  /*11f0*/  LEPC R20, `(.L_x_14) ;  /* 0x000000001014794e */ /* 0x000fce0000000000 */
[----:B-1---5:R-:W-:Y:S05]  /*1200*/  CALL.ABS.NOINC R14 ;  /* 0x000000000e007343 */ /* 0x022fea0003c00000 */
.L_x_14:
[----:B------:R-:W-:-:S13]  /*1210*/  ISETP.NE.AND P0, PT, R158, 0x3, PT ;  /* 0x000000039e00780c */ /* 0x000fda0003f05270 */
[----:B------:R-:W-:Y:S05]  /*1220*/  @!P0 BRA `(.L_x_15) ;  /* 0x0000000000048947 */ /* 0x000fea0003800000 */
[----:B------:R-:W-:Y:S01]  /*1230*/  BPT.TRAP 0x1 ;  /* 0x000000040000795c */ /* 0x000fe20000300000 */
.L_x_15:
[----:B------:R-:W-:Y:S02]  /*1240*/  IMAD.U32 R3, RZ, RZ, UR39 ;  /* 0x00000027ff037e24 */ /* 0x000fe4000f8e00ff */
[----:B------:R-:W-:-:S03]  /*1250*/  IMAD.U32 R0, RZ, RZ, UR38 ;  /* 0x00000026ff007e24 */ /* 0x000fc6000f8e00ff */
[----:B------:R-:W-:Y:S02]  /*1260*/  LEA R3, R3, UR42, 0x3 ;  /* 0x0000002a03037c11 */ /* 0x000fe4000f8e18ff */
[----:B------:R-:W-:-:S04]  /*1270*/  SHF.L.U32 R0, R0, 0x1f, RZ ;  /* 0x0000001f00007819 */ /* 0x000fc800000006ff */
[----:B------:R2:W3:Y:S01]  /*1280*/  SYNCS.PHASECHK.TRANS64.TRYWAIT P1, [R3+URZ], R0 ;  /* 0x00000000030075a7 */ /* 0x0004e2000802017f */
[----:B------:R-:W-:Y:S05]  /*1290*/  @!P0 BRA `(.L_x_16) ;  /* 0x0000000000048947 */ /* 0x000fea0003800000 */
[----:B------:R-:W-:Y:S01]  /*12a0*/  BPT.TRAP 0x1 ;  /* 0x000000040000795c */ /* 0x000fe20000300000 */
.L_x_16:
[----:B---3--:R-:W-:Y:S05]  /*12b0*/  @P1 BRA `(.L_x_17) ;  /* 0x0000000000081947 */ /* 0x008fea0003800000 */
[----:B------:R-:W3:Y:S02]  /*12c0*/  SYNCS.PHASECHK.TRANS64.TRYWAIT P1, [R3+URZ], R0 ;  /* 0x00000000030075a7 */ /* 0x000ee4000802017f */
[----:B---3--:R-:W-:Y:S05]  /*12d0*/  @!P1 BRA `(.L_x_18) ;  /* 0x000000a400709947 */ /* 0x008fea0003800000 */
.L_x_17:
[----:B------:R-:W-:-:S04]  /*12e0*/  UISETP.LT.AND UP0, UPT, UR40, 0x1, UPT ;  /* 0x000000012800788c */ /* 0x000fc8000bf01270 */
[----:B------:R-:W-:-:S04]  /*12f0*/  USEL UR4, UR40, 0x1, UP0 ;  /* 0x0000000128047887 */ /* 0x000fc80008000000 */
[----:B------:R-:W-:-:S06]  /*1300*/  UIADD3 UR4, UR40, -UR4, URZ ;  /* 0x8000000428047290 */ /* 0x000fcc000fffe03f */
[----:B--23--:R-:W-:Y:S01]  /*1310*/  IMAD.U32 R0, RZ, RZ, UR4 ;  /* 0x00000004ff007e24 */ /* 0x00cfe2000f8e00ff */
[----:B------:R-:W-:Y:S05]  /*1320*/  WARPSYNC.ALL ;  /* 0x0000000000007948 */ /* 0x000fea0003800000 */
[----:B------:R-:W-:Y:S01]  /*1330*/  ISETP.GE.AND P1, PT, R0, 0x1, PT ;  /* 0x000000010000780c */ /* 0x000fe20003f26270 */
[----:B------:R-:W-:Y:S01]  /*1340*/  UIADD3 UR4, UR42, 0x12180, URZ ;  /* 0x000121802a047890 */ /* 0x000fe2000fffe03f */
[----:B------:R-:W-:Y:S01]  /*1350*/  WARPGROUP.ARRIVE ;  /* 0x00000000000079c5 */ /* 0x000fe20000000000 */
[----:B------:R-:W-:Y:S01]  /*1360*/  UMOV UR5, 0x40000040 ;  /* 0x4000004000057882 */ /* 0x000fe20000000000 */
[----:B------:R-:W-:Y:S01]  /*1370*/  UMOV UR7, 0x40000040 ;  /* 0x4000004000077882 */ /* 0x000fe20000000000 */
[----:B------:R-:W-:-:S04]  /*1380*/  USHF.R.U32.HI UR4, URZ, 0x4, UR4 ;  /* 0x000000043f047899 */ /* 0x000fc80008011604 */
[----:B------:R-:W-:-:S04]  /*1390*/  ULOP3.LUT UR4, UR4, 0x3fff, URZ, 0xc0, !UPT ;  /* 0x00003fff04047892 */ /* 0x000fc8000f8ec03f */
[----:B------:R-:W-:Y:S02]  /*13a0*/  ULOP3.LUT UR10, UR4, 0x1000000, URZ, 0xfc, !UPT ;  /* 0x01000000040a7892 */ /* 0x000fe4000f8efc3f */
[----:B------:R-:W-:Y:S02]  /*13b0*/  ULEA UR4, UR39, UR41, 0x9 ;  /* 0x0000002927047291 */ /* 0x000fe4000f8e483f */
[----:B------:R-:W-:-:S09]  /*13c0*/  ULEA UR6, UR39, UR10, 0xa ;  /* 0x0000000a27067291 */ /* 0x000fd2000f8e503f */
[----:B------:R-:W-:Y:S01]  /*13d0*/  HGMMA.64x256x16.F32 R24, gdesc[UR4].tnspA.tnspB, RZ, !UPT, gsb0 ;  /* 0x63e00000041879f0 */ /* 0x000fe2000c0008ff */
[----:B------:R-:W-:Y:S02]  /*13e0*/  UIADD3 UR4, UR4, 0x80, URZ ;  /* 0x0000008004047890 */ /* 0x000fe4000fffe03f */
[----:B------:R-:W-:Y:S01]  /*13f0*/  UIADD3 UR6, UR6, 0x80, URZ ;  /* 0x0000008006067890 */ /* 0x000fe2000fffe03f */
[----:B------:R-:W-:Y:S01]  /*1400*/  UMOV UR5, 0x40000040 ;  /* 0x4000004000057882 */ /* 0x000fe20000000000 */
[----:B------:R-:W-:Y:S01]  /*1410*/  UMOV UR7, 0x40000040 ;  /* 0x4000004000077882 */ /* 0x000fe20000000000 */
[----:B------:R-:W-:Y:S02]  /*1420*/  WARPGROUP.DEPBAR.LE gsb0, 0x0 ;  /* 0x00008000000079c5 */ /* 0x000fe40000010000 */
[----:B------:R-:W-:-:S15]  /*1430*/  WARPGROUP.ARRIVE ;  /* 0x00000000000079c5 */ /* 0x000fde0000000000 */
[----:B------:R-:W-:-:S05]  /*1440*/  NOP ;  /* 0x0000000000007918 */ /* 0x000fca0000000000 */
[----:B------:R-:W-:Y:S03]  /*1450*/  HGMMA.64x256x16.F32 R24, gdesc[UR4].tnspA.tnspB, R24, gsb0 ;  /* 0x63e00000041879f0 */ /* 0x000fe60008000818 */
[----:B------:R-:W-:Y:S02]  /*1460*/  WARPGROUP.DEPBAR.LE gsb0, 0x0 ;  /* 0x00008000000079c5 */ /* 0x000fe40000010000 */
[----:B------:R-:W-:Y:S05]  /*1470*/  @!P1 BRA `(.L_x_19) ;  /* 0x0000000000dc9947 */ /* 0x000fea0003800000 */
[----:B------:R-:W-:Y:S02]  /*1480*/  UIADD3 UR4, UR39, 0x1, URZ ;  /* 0x0000000127047890 */ /* 0x000fe4000fffe03f */
[----:B------:R-:W-:Y:S02]  /*1490*/  UMOV UR9, UR39 ;  /* 0x0000002700097c82 */ /* 0x000fe40008000000 */
[----:B------:R-:W-:-:S04]  /*14a0*/  UISETP.NE.AND UP0, UPT, UR4, 0x9, UPT ;  /* 0x000000090400788c */ /* 0x000fc8000bf05270 */
[----:B------:R-:W-:Y:S02]  /*14b0*/  USEL UR5, URZ, 0x1, UP0 ;  /* 0x000000013f057887 */ /* 0x000fe40008000000 */
[----:B------:R-:W-:Y:S02]  /*14c0*/  USEL UR8, UR4, URZ, UP0 ;  /* 0x0000003f04087287 */ /* 0x000fe40008000000 */
[----:B------:R-:W-:-:S06]  /*14d0*/  ULOP3.LUT UR5, UR38, UR5, URZ, 0x3c, !UPT ;  /* 0x0000000526057292 */ /* 0x000fcc000f8e3c3f */
[----:B01----:R-:W-:-:S07]  /*14e0*/  IMAD.U32 R5, RZ, RZ, UR5 ;  /* 0x00000005ff057e24 */ /* 0x003fce000f8e00ff */
.L_x_26:
[----:B01----:R-:W-:Y:S05]  /*14f0*/  @!P0 BRA `(.L_x_20) ;  /* 0x0000000000048947 */ /* 0x003fea0003800000 */
[----:B------:R-:W-:Y:S01]  /*1500*/  BPT.TRAP 0x1 ;  /* 0x000000040000795c */ /* 0x000fe20000300000 */
.L_x_20:
[----:B------:R-:W0:Y:S01]  /*1510*/  S2UR UR5, SR_CgaCtaId ;  /* 0x00000000000579c3 */ /* 0x000e220000008800 */
[----:B------:R-:W-:Y:S01]  /*1520*/  UMOV UR4, 0x400 ;  /* 0x0000040000047882 */ /* 0x000fe20000000000 */
[----:B------:R-:W-:Y:S01]  /*1530*/  SHF.L.U32 R3, R5, 0x1f, RZ ;  /* 0x0000001f05037819 */ /* 0x000fe200000006ff */
[----:B0-----:R-:W-:-:S04]  /*1540*/  ULEA UR11, UR5, UR4, 0x18 ;  /* 0x00000004050b7291 */ /* 0x001fc8000f8ec03f */
[----:B------:R-:W-:-:S09]  /*1550*/  ULEA UR4, UR8, UR11, 0x3 ;  /* 0x0000000b08047291 */ /* 0x000fd2000f8e183f */
[----:B------:R0:W1:Y:S01]  /*1560*/  SYNCS.PHASECHK.TRANS64.TRYWAIT P1, [UR4], R3 ;  /* 0x00000003ff0075a7 */ /* 0x0000620008020144 */
[----:B------:R-:W-:Y:S05]  /*1570*/  @!P0 BRA `(.L_x_21) ;  /* 0x0000000000048947 */ /* 0x000fea0003800000 */
[----:B------:R-:W-:Y:S01]  /*1580*/  BPT.TRAP 0x1 ;  /* 0x000000040000795c */ /* 0x000fe20000300000 */
.L_x_21:
[----:B-1----:R-:W-:Y:S05]  /*1590*/  @P1 BRA `(.L_x_22) ;  /* 0x0000000000081947 */ /* 0x002fea0003800000 */
[----:B------:R-:W1:Y:S02]  /*15a0*/  SYNCS.PHASECHK.TRANS64.TRYWAIT P1, [UR4], R3 ;  /* 0x00000003ff0075a7 */ /* 0x000e640008020144 */
[----:B-1----:R-:W-:Y:S05]  /*15b0*/  @!P1 BRA `(.L_x_23) ;  /* 0x000000a000cc9947 */ /* 0x002fea0003800000 */
.L_x_22:
[----:B------:R-:W-:Y:S01]  /*15c0*/  ULEA UR4, UR8, UR41, 0x9 ;  /* 0x0000002908047291 */ /* 0x000fe2000f8e483f */
[----:B------:R-:W-:Y:S01]  /*15d0*/  WARPGROUP.ARRIVE ;  /* 0x00000000000079c5 */ /* 0x000fe20000000000 */
[----:B------:R-:W-:Y:S01]  /*15e0*/  ULEA UR6, UR8, UR10, 0xa ;  /* 0x0000000a08067291 */ /* 0x000fe2000f8e503f */
[----:B------:R-:W-:Y:S01]  /*15f0*/  UMOV UR5, 0x40000040 ;  /* 0x4000004000057882 */ /* 0x000fe20000000000 */
[----:B------:R-:W-:-:S07]  /*1600*/  UMOV UR7, 0x40000040 ;  /* 0x4000004000077882 */ /* 0x000fce0000000000 */
[----:B------:R-:W-:Y:S01]  /*1610*/  HGMMA.64x256x16.F32 R24, gdesc[UR4].tnspA.tnspB, R24, gsb0 ;  /* 0x63e00000041879f0 */ /* 0x000fe20008000818 */
        /* <DEDUP_REMOVED lines=10> */
[----:B------:R-:W-:Y:S01]  /*16c0*/  BPT.TRAP 0x1 ;  /* 0x000000040000795c */ /* 0x000fe20000300000 */
.L_x_24:
[----:B------:R-:W-:Y:S01]  /*16d0*/  ULEA UR4, UR9, UR11, 0x3 ;  /* 0x0000000b09047291 */ /* 0x000fe2000f8e183f */
[----:B------:R-:W-:-:S03]  /*16e0*/  ISETP.GT.U32.AND P1, PT, R19, 0x1, PT ;  /* 0x000000011300780c */ /* 0x000fc60003f24070 */
[----:B------:R-:W-:-:S04]  /*16f0*/  UIADD3 UR4, UR4, 0x48, URZ ;  /* 0x0000004804047890 */ /* 0x000fc8000fffe03f */
[----:B------:R-:W-:-:S09]  /*1700*/  UPRMT UR4, URZ, 0x654, UR4 ;  /* 0x000006543f047896 */ /* 0x000fd20008000004 */
[----:B------:R-:W-:Y:S01]  /*1710*/  SYNCS.ARRIVE.TRANS64.RED.A1T0 RZ, [UR4], RZ ;  /* 0x000000ffffff79a7 */ /* 0x000fe20008100404 */
[----:B------:R-:W-:Y:S05]  /*1720*/  @P1 BRA `(.L_x_25) ;  /* 0x0000000000041947 */ /* 0x000fea0003800000 */
[----:B------:R-:W-:Y:S01]  /*1730*/  BPT.TRAP 0x1 ;  /* 0x000000040000795c */ /* 0x000fe20000300000 */
.L_x_25:
[----:B------:R-:W-:Y:S01]  /*1740*/  UIADD3 UR8, UR8, 0x1, URZ ;  /* 0x0000000108087890 */ /* 0x000fe2000fffe03f */
[C---:B------:R-:W-:Y:S01]  /*1750*/  ISETP.GT.AND P1, PT, R0.reuse, 0x1, PT ;  /* 0x000000010000780c */ /* 0x040fe20003f24270 */
[----:B------:R-:W-:Y:S01]  /*1760*/  UIADD3 UR9, UR9, 0x1, URZ ;  /* 0x0000000109097890 */ /* 0x000fe2000fffe03f */
[----:B------:R-:W-:Y:S01]  /*1770*/  VIADD R0, R0, 0xffffffff ;  /* 0xffffffff00007836 */ /* 0x000fe20000000000 */
[----:B------:R-:W-:Y:S02]  /*1780*/  UISETP.NE.AND UP0, UPT, UR8, 0x9, UPT ;  /* 0x000000090800788c */ /* 0x000fe4000bf05270 */
[----:B------:R-:W-:Y:S02]  /*1790*/  UISETP.NE.AND UP1, UPT, UR9, 0x9, UPT ;  /* 0x000000090900788c */ /* 0x000fe4000bf25270 */
[----:B------:R-:W-:Y:S02]  /*17a0*/  USEL UR4, URZ, 0x1, UP0 ;  /* 0x000000013f047887 */ /* 0x000fe40008000000 */
[----:B------:R-:W-:-:S02]  /*17b0*/  USEL UR8, UR8, URZ, UP0 ;  /* 0x0000003f08087287 */ /* 0x000fc40008000000 */
[----:B------:R-:W-:Y:S02]  /*17c0*/  USEL UR9, UR9, URZ, UP1 ;  /* 0x0000003f09097287 */ /* 0x000fe40008800000 */
[----:B------:R-:W-:Y:S01]  /*17d0*/  LOP3.LUT R5, R5, UR4, RZ, 0x3c, !PT ;  /* 0x0000000405057c12 */ /* 0x000fe2000f8e3cff */
[----:B------:R-:W-:Y:S09]  /*17e0*/  @P1 BRA `(.L_x_26) ;  /* 0xfffffffc00401947 */ /* 0x000ff2000383ffff */
.L_x_19:
[----:B------:R-:W2:Y:S02]  /*17f0*/  LDC R0, c[0x0][0x28c] ;  /* 0x0000a300ff007b82 */ /* 0x000ea40000000800 */
[----:B--2---:R-:W-:-:S13]  /*1800*/  ISETP.GE.AND P1, PT, R0, 0x1, PT ;  /* 0x000000010000780c */ /* 0x004fda0003f26270 */
[----:B------:R-:W-:Y:S05]  /*1810*/  @!P1 BRA `(.L_x_27) ;  /* 0x0000000000489947 */ /* 0x000fea0003800000 */
[----:B------:R-:W-:Y:S05]  /*1820*/  @!P0 BRA `(.L_x_28) ;  /* 0x0000000000048947 */ /* 0x000fea0003800000 */
[----:B------:R-:W-:Y:S01]  /*1830*/  BPT.TRAP 0x1 ;  /* 0x000000040000795c */ /* 0x000fe20000300000 */
.L_x_28:
[----:B------:R-:W2:Y:S01]  /*1840*/  S2UR UR7, SR_CgaCtaId ;  /* 0x00000000000779c3 */ /* 0x000ea20000008800 */
[----:B------:R-:W-:Y:S01]  /*1850*/  UISETP.LT.AND UP0, UPT, UR40, 0x1, UPT ;  /* 0x000000012800788c */ /* 0x000fe2000bf01270 */
[----:B------:R-:W-:-:S03]  /*1860*/  ISETP.GT.U32.AND P0, PT, R19, 0x1, PT ;  /* 0x000000011300780c */ /* 0x000fc60003f04070 */
[----:B------:R-:W-:-:S04]  /*1870*/  USEL UR6, UR40, 0x1, UP0 ;  /* 0x0000000128067887 */ /* 0x000fc80008000000 */
[----:B------:R-:W-:-:S04]  /*1880*/  UIADD3 UR6, UR39, UR40, -UR6 ;  /* 0x0000002827067290 */ /* 0x000fc8000fffe806 */
[----:B------:R-:W-:-:S04]  /*1890*/  UIMAD.WIDE.U32 UR4, UR6, 0x38e38e39, URZ ;  /* 0x38e38e39060478a5 */ /* 0x000fc8000f8e003f */
[----:B------:R-:W-:-:S03]  /*18a0*/  USHF.R.U32.HI UR4, URZ, 0x1, UR5 ;  /* 0x000000013f047899 */ /* 0x000fc60008011605 */
[----:B------:R-:W-:Y:S01]  /*18b0*/  UMOV UR5, 0x400 ;  /* 0x0000040000057882 */ /* 0x000fe20000000000 */
[----:B------:R-:W-:Y:S02]  /*18c0*/  UIMAD UR6, UR4, -0x9, UR6 ;  /* 0xfffffff7040678a4 */ /* 0x000fe4000f8e0206 */
[----:B--2---:R-:W-:-:S04]  /*18d0*/  ULEA UR5, UR7, UR5, 0x18 ;  /* 0x0000000507057291 */ /* 0x004fc8000f8ec03f */
[----:B------:R-:W-:-:S04]  /*18e0*/  ULEA UR6, UR6, UR5, 0x3 ;  /* 0x0000000506067291 */ /* 0x000fc8000f8e183f */
[----:B------:R-:W-:-:S04]  /*18f0*/  UIADD3 UR6, UR6, 0x48, URZ ;  /* 0x0000004806067890 */ /* 0x000fc8000fffe03f */
[----:B------:R-:W-:-:S09]  /*1900*/  UPRMT UR6, URZ, 0x654, UR6 ;  /* 0x000006543f067896 */ /* 0x000fd20008000006 */
[----:B------:R-:W-:Y:S01]  /*1910*/  SYNCS.ARRIVE.TRANS64.RED.A1T0 RZ, [UR6], RZ ;  /* 0x000000ffffff79a7 */ /* 0x000fe20008100406 */
[----:B------:R-:W-:Y:S05]  /*1920*/  @P0 BRA `(.L_x_27) ;  /* 0x0000000000040947 */ /* 0x000fea0003800000 */
[----:B------:R-:W-:Y:S01]  /*1930*/  BPT.TRAP 0x1 ;  /* 0x000000040000795c */ /* 0x000fe20000300000 */
.L_x_27:
[----:B------:R-:W2:Y:S01]  /*1940*/  LDC R7, c[0x0][0x288] ;  /* 0x0000a200ff077b82 */ /* 0x000ea20000000800 */
[----:B01----:R-:W-:Y:S01]  /*1950*/  SHF.R.U32.HI R3, RZ, 0x2, R18 ;  /* 0x00000002ff037819 */ /* 0x003fe20000011612 */
[----:B------:R-:W-:Y:S01]  /*1960*/  UIADD3 UR39, UR40, UR39, URZ ;  /* 0x0000002728277290 */ /* 0x000fe2000fffe03f */
[C---:B------:R-:W-:Y:S01]  /*1970*/  LOP3.LUT R4, R18.reuse, 0x60, RZ, 0xc0, !PT ;  /* 0x0000006012047812 */ /* 0x040fe200078ec0ff */
[----:B------:R-:W-:Y:S01]  /*1980*/  ULDC UR7, c[0x0][0x284] ;  /* 0x0000a10000077ab9 */ /* 0x000fe20000000800 */
[----:B------:R-:W-:Y:S01]  /*1990*/  LOP3.LUT R3, R3, 0x7, RZ, 0xc0, !PT ;  /* 0x0000000703037812 */ /* 0x000fe200078ec0ff */
[----:B------:R-:W-:Y:S01]  /*19a0*/  UISETP.GT.U32.AND UP0, UPT, UR39, 0x8, UPT ;  /* 0x000000082700788c */ /* 0x000fe2000bf04070 */
[----:B------:R-:W-:Y:S01]  /*19b0*/  SHF.R.U32.HI R10, RZ, 0x1, R4 ;  /* 0x00000001ff0a7819 */ /* 0x000fe20000011604 */
[----:B------:R-:W-:Y:S01]  /*19c0*/  IMAD.SHL.U32 R4, R18, 0x2, RZ ;  /* 0x0000000212047824 */ /* 0x000fe200078e00ff */
[----:B------:R-:W-:Y:S01]  /*19d0*/  LOP3.LUT R0, R22, 0x1, RZ, 0xc0, !PT ;  /* 0x0000000116007812 */ /* 0x000fe200078ec0ff */
[----:B------:R-:W-:Y:S01]  /*19e0*/  UISETP.LT.U32.AND UP0, UPT, UR40, 0x9, UP0 ;  /* 0x000000092800788c */ /* 0x000fe20008701070 */
[----:B------:R-:W-:Y:S01]  /*19f0*/  IADD3 R5, RZ, -R10, -R3 ;  /* 0x8000000aff057210 */ /* 0x000fe20007ffe803 */
[----:B------:R-:W-:Y:S01]  /*1a00*/  UISETP.GE.U32.AND UP1, UPT, UR40, 0x9, UPT ;  /* 0x000000092800788c */ /* 0x000fe2000bf26070 */
[----:B------:R-:W-:Y:S01]  /*1a10*/  LOP3.LUT R9, R4, 0x6, RZ, 0xc0, !PT ;  /* 0x0000000604097812 */ /* 0x000fe200078ec0ff */
[C---:B------:R-:W-:Y:S01]  /*1a20*/  IMAD.SHL.U32 R6, R0.reuse, 0x40, RZ ;  /* 0x0000004000067824 */ /* 0x040fe200078e00ff */
[----:B------:R-:W-:Y:S01]  /*1a30*/  SHF.R.S32.HI R21, RZ, 0x1f, R23 ;  /* 0x0000001fff157819 */ /* 0x000fe20000011417 */
[----:B------:R-:W-:Y:S01]  /*1a40*/  IMAD R11, R0, -0x40, R5 ;  /* 0xffffffc0000b7824 */ /* 0x000fe200078e0205 */
[----:B------:R-:W-:Y:S01]  /*1a50*/  LOP3.LUT R0, R18, 0x3, RZ, 0xc0, !PT ;  /* 0x0000000312007812 */ /* 0x000fe200078ec0ff */
[----:B------:R-:W-:Y:S01]  /*1a60*/  ULDC.64 UR8, c[0x0][0x5d0] ;  /* 0x0001740000087ab9 */ /* 0x000fe20000000a00 */
[----:B------:R-:W-:Y:S01]  /*1a70*/  PRMT R8, R9, 0x6540, R152 ;  /* 0x0000654009087816 */ /* 0x000fe20000000098 */
[----:B------:R-:W-:Y:S01]  /*1a80*/  IMAD.SHL.U32 R152, R152, 0x100, RZ ;  /* 0x0000010098987824 */ /* 0x000fe200078e00ff */
[----:B------:R-:W-:Y:S01]  /*1a90*/  UIMAD.WIDE.U32 UR4, UR39, 0x38e38e39, URZ ;  /* 0x38e38e39270478a5 */ /* 0x000fe2000f8e003f */
[----:B------:R-:W-:Y:S01]  /*1aa0*/  IMAD R4, R21, UR8, RZ ;  /* 0x0000000815047c24 */ /* 0x000fe2000f8e02ff */
[----:B------:R-:W-:Y:S01]  /*1ab0*/  USEL UR6, URZ, 0x1, !UP0 ;  /* 0x000000013f067887 */ /* 0x000fe2000c000000 */
[----:B--2---:R-:W-:Y:S01]  /*1ac0*/  IMAD R13, R0, -0x2, R7 ;  /* 0xfffffffe000d7824 */ /* 0x004fe200078e0207 */
[----:B------:R-:W-:Y:S01]  /*1ad0*/  ISETP.GE.AND P0, PT, R152, R7, PT ;  /* 0x000000079800720c */ /* 0x000fe20003f06270 */
[C---:B------:R-:W-:Y:S01]  /*1ae0*/  IMAD.SHL.U32 R0, R153.reuse, 0x80, RZ ;  /* 0x0000008099007824 */ /* 0x040fe200078e00ff */
[----:B------:R-:W-:Y:S01]  /*1af0*/  SHF.R.S32.HI R9, RZ, 0x1f, R8 ;  /* 0x0000001fff097819 */ /* 0x000fe20000011408 */
[----:B------:R-:W-:Y:S01]  /*1b00*/  USHF.R.U32.HI UR4, URZ, 0x1, UR5 ;  /* 0x000000013f047899 */ /* 0x000fe20008011605 */
[----:B------:R-:W-:Y:S01]  /*1b10*/  LOP3.LUT R3, R6, 0x40, R3, 0xe2, !PT ;  /* 0x0000004006037812 */ /* 0x000fe200078ee203 */
[----:B------:R-:W-:Y:S01]  /*1b20*/  ULOP3.LUT UR38, UR38, UR6, URZ, 0x3c, !UPT ;  /* 0x0000000626267292 */ /* 0x000fe2000f8e3c3f */
[C---:B------:R-:W-:Y:S01]  /*1b30*/  ISETP.GE.OR P0, PT, R0.reuse, UR7, P0 ;  /* 0x0000000700007c0c */ /* 0x040fe20008706670 */
[----:B------:R-:W-:Y:S01]  /*1b40*/  IMAD.WIDE R6, R153, 0x80, RZ ;  /* 0x0000008099067825 */ /* 0x000fe200078e02ff */
[----:B------:R-:W-:Y:S01]  /*1b50*/  UIMAD UR39, UR4, -0x9, UR39 ;  /* 0xfffffff7042778a4 */ /* 0x000fe2000f8e0227 */
[----:B------:R-:W-:Y:S01]  /*1b60*/  IADD3 R0, -R0, UR7, R11 ;  /* 0x0000000700007c10 */ /* 0x000fe2000fffe10b */
[----:B------:R-:W-:Y:S01]  /*1b70*/  @UP1 ULOP3.LUT UR38, UR38, 0x1, UR4, 0x78, !UPT ;  /* 0x0000000126261892 */ /* 0x000fe2000f8e7804 */
[C---:B------:R-:W-:Y:S01]  /*1b80*/  IMAD R15, R23.reuse, UR9, R4 ;  /* 0x00000009170f7c24 */ /* 0x040fe2000f8e0204 */
[----:B------:R-:W-:Y:S01]  /*1b90*/  LOP3.LUT R167, R6, R3, R10, 0xfe, !PT ;  /* 0x0000000306a77212 */ /* 0x000fe200078efe0a */
[----:B------:R-:W-:-:S04]  /*1ba0*/  IMAD.WIDE.U32 R4, R23, UR8, R8 ;  /* 0x0000000817047c25 */ /* 0x000fc8000f8e0008 */
[----:B------:R-:W-:Y:S02]  /*1bb0*/  IMAD.IADD R5, R5, 0x1, R15 ;  /* 0x0000000105057824 */ /* 0x000fe400078e020f */
[----:B------:R-:W-:Y:S02]  /*1bc0*/  IMAD.IADD R3, R13, 0x1, -R152 ;  /* 0x000000010d037824 */ /* 0x000fe400078e0a98 */
[----:B------:R-:W-:Y:S01]  /*1bd0*/  IMAD.MOV.U32 R153, RZ, RZ, -0x1 ;  /* 0xffffffffff997424 */ /* 0x000fe200078e00ff */
[----:B------:R-:W-:Y:S06]  /*1be0*/  @P0 BRA `(.L_x_29) ;  /* 0x0000007800dc0947 */ /* 0x000fec0003800000 */
[----:B------:R-:W0:Y:S01]  /*1bf0*/  LDC.64 R10, c[0x0][0x5c8] ;  /* 0x00017200ff0a7b82 */ /* 0x000e220000000a00 */
[----:B-----5:R-:W-:Y:S01]  /*1c00*/  FSETP.NEU.AND P0, PT, R155, RZ, PT ;  /* 0x000000ff9b00720b */ /* 0x020fe20003f0d000 */
[----:B------:R-:W-:Y:S01]  /*1c10*/  BSSY B0, `(.L_x_29) ;  /* 0x00007b4000007945 */ /* 0x000fe20003800000 */
[----:B------:R-:W-:-:S04]  /*1c20*/  ISETP.GT.AND P2, PT, R3, RZ, PT ;  /* 0x000000ff0300720c */ /* 0x000fc80003f44270 */
[----:B------:R-:W-:Y:S01]  /*1c30*/  ISETP.GT.AND P1, PT, R0, RZ, P2 ;  /* 0x000000ff0000720c */ /* 0x000fe20001724270 */
[-C--:B0-----:R-:W-:Y:S02]  /*1c40*/  IMAD R12, R7, R10.reuse, RZ ;  /* 0x0000000a070c7224 */ /* 0x081fe400078e02ff */
[----:B------:R-:W-:-:S04]  /*1c50*/  IMAD.WIDE.U32 R160, R167, R10, R4 ;  /* 0x0000000aa7a07225 */ /* 0x000fc800078e0004 */
[----:B------:R-:W-:-:S04]  /*1c60*/  IMAD R5, R167, R11, R12 ;  /* 0x0000000ba7057224 */ /* 0x000fc800078e020c */
[----:B------:R-:W-:Y:S01]  /*1c70*/  IMAD.IADD R169, R161, 0x1, R5 ;  /* 0x00000001a1a97824 */ /* 0x000fe200078e0205 */
[----:B------:R-:W-:Y:S06]  /*1c80*/  @!P0 BRA `(.L_x_30) ;  /* 0x0000005400988947 */ /* 0x000fec0003800000 */
[----:B------:R-:W0:Y:S01]  /*1c90*/  LDC.64 R14, c[0x0][0x5b8] ;  /* 0x00016e00ff0e7b82 */ /* 0x000e220000000a00 */
[----:B------:R-:W-:-:S07]  /*1ca0*/  ULDC.64 UR4, c[0x0][0x5c0] ;  /* 0x0001700000047ab9 */ /* 0x000fce0000000a00 */
[----:B------:R-:W1:Y:S08]  /*1cb0*/  LDC.64 R164, c[0x0][0x5b0] ;  /* 0x00016c00ffa47b82 */ /* 0x000e700000000a00 */
[----:B------:R-:W2:Y:S01]  /*1cc0*/  LDC.64 R12, c[0x0][0x5a8] ;  /* 0x00016a00ff0c7b82 */ /* 0x000ea20000000a00 */
[-C--:B0-----:R-:W-:Y:S02]  /*1cd0*/  IMAD R4, R21, R14.reuse, RZ ;  /* 0x0000000e15047224 */ /* 0x081fe400078e02ff */
[----:B------:R-:W-:-:S04]  /*1ce0*/  IMAD.WIDE.U32 R162, R23, R14, R8 ;  /* 0x0000000e17a27225 */ /* 0x000fc800078e0008 */
[----:B------:R-:W-:Y:S02]  /*1cf0*/  IMAD R159, R23, R15, R4 ;  /* 0x0000000f179f7224 */ /* 0x000fe400078e0204 */
[-C--:B-1----:R-:W-:Y:S02]  /*1d00*/  IMAD R6, R7, R164.reuse, RZ ;  /* 0x000000a407067224 */ /* 0x082fe400078e02ff */
[----:B------:R-:W-:Y:S02]  /*1d10*/  IMAD.IADD R21, R163, 0x1, R159 ;  /* 0x00000001a3157824 */ /* 0x000fe400078e029f */
[----:B------:R-:W-:Y:S02]  /*1d20*/  IMAD.MOV.U32 R20, RZ, RZ, R162 ;  /* 0x000000ffff147224 */ /* 0x000fe400078e00a2 */
[C---:B------:R-:W-:Y:S02]  /*1d30*/  IMAD R161, R167.reuse, R165, R6 ;  /* 0x000000a5a7a17224 */ /* 0x040fe400078e0206 */
[----:B------:R-:W-:-:S04]  /*1d40*/  IMAD.WIDE.U32 R4, R167, R164, R20 ;  /* 0x000000a4a7047225 */ /* 0x000fc800078e0014 */
[----:B------:R-:W-:Y:S01]  /*1d50*/  IMAD.IADD R5, R5, 0x1, R161 ;  /* 0x0000000105057824 */ /* 0x000fe200078e02a1 */
[----:B--2---:R-:W-:-:S04]  /*1d60*/  LEA R6, P0, R4, R12, 0x1 ;  /* 0x0000000c04067211 */ /* 0x004fc800078008ff */
[----:B------:R-:W-:-:S05]  /*1d70*/  LEA.HI.X R7, R4, R13, R5, 0x1, P0 ;  /* 0x0000000d04077211 */ /* 0x000fca00000f0c05 */
[----:B------:R0:W2:Y:S01]  /*1d80*/  @P1 LDG.E.LTC128B.U16 R15, desc[UR36][R6.64] ;  /* 0x00000024060f1981 */ /* 0x0000a2000c1e1520 */
[----:B------:R-:W-:Y:S01]  /*1d90*/  IMAD.WIDE.U32 R156, R167, R164, R8 ;  /* 0x000000a4a79c7225 */ /* 0x000fe200078e0008 */
[----:B------:R-:W-:Y:S03]  /*1da0*/  BSSY B1, `(.L_x_31) ;  /* 0x0000013000017945 */ /* 0x000fe60003800000 */
[----:B------:R-:W-:Y:S02]  /*1db0*/  IMAD.IADD R157, R161, 0x1, R157 ;  /* 0x00000001a19d7824 */ /* 0x000fe400078e029d */
[----:B------:R-:W-:-:S04]  /*1dc0*/  IMAD.WIDE.U32 R156, R23, R14, R156 ;  /* 0x0000000e179c7225 */ /* 0x000fc800078e009c */
[----:B0-----:R-:W-:Y:S01]  /*1dd0*/  IMAD.IADD R7, R159, 0x1, R157 ;  /* 0x000000019f077824 */ /* 0x001fe200078e029d */
[----:B------:R-:W-:Y:S02]  /*1de0*/  LEA R6, P4, R156, R12, 0x1 ;  /* 0x0000000c9c067211 */ /* 0x000fe400078808ff */
[----:B------:R-:W-:Y:S02]  /*1df0*/  SHF.L.U64.HI R157, R164, 0x3, R165 ;  /* 0x00000003a49d7819 */ /* 0x000fe400000102a5 */
[----:B------:R-:W-:Y:S01]  /*1e00*/  LEA.HI.X R7, R156, R13, R7, 0x1, P4 ;  /* 0x0000000d9c077211 */ /* 0x000fe200020f0c07 */
[----:B------:R-:W-:Y:S02]  /*1e10*/  IMAD.SHL.U32 R156, R164, 0x8, RZ ;  /* 0x00000008a49c7824 */ /* 0x000fe400078e00ff */
[----:B--2---:R-:W-:-:S05]  /*1e20*/  HADD2.F32 R4, -RZ, R15.H0_H0 ;  /* 0x2000000fff047230 */ /* 0x004fca0000004100 */
[----:B------:R-:W-:Y:S01]  /*1e30*/  FMUL R5, R4, R155 ;  /* 0x0000009b04057220 */ /* 0x000fe20000400000 */
[----:B------:R-:W-:-:S03]  /*1e40*/  LEA R4, P0, R160, UR4, 0x1 ;  /* 0x00000004a0047c11 */ /* 0x000fc6000f8008ff */
[----:B------:R-:W-:Y:S01]  /*1e50*/  FFMA R24, R24, R154, R5 ;  /* 0x0000009a18187223 */ /* 0x000fe20000000005 */
[----:B------:R-:W-:Y:S02]  /*1e60*/  LEA.HI.X R5, R160, UR5, R169, 0x1, P0 ;  /* 0x00000005a0057c11 */ /* 0x000fe400080f0ca9 */
[----:B------:R-:W-:Y:S02]  /*1e70*/  ISETP.GT.AND P0, PT, R3, 0x1, PT ;  /* 0x000000010300780c */ /* 0x000fe40003f04270 */
[----:B------:R-:W-:Y:S02]  /*1e80*/  F2FP.F16.F32.PACK_AB R24, RZ, R24 ;  /* 0x00000018ff18723e */ /* 0x000fe400000000ff */
[----:B------:R-:W-:-:S03]  /*1e90*/  ISETP.GT.AND P3, PT, R0, RZ, P0 ;  /* 0x000000ff0000720c */ /* 0x000fc60000764270 */
[----:B------:R0:W-:Y:S10]  /*1ea0*/  @P1 STG.E.U16 desc[UR36][R4.64], R24 ;  /* 0x0000001804001986 */ /* 0x0001f4000c101524 */
[----:B------:R-:W-:Y:S05]  /*1eb0*/  @!P3 BRA `(.L_x_32) ;  /* 0x000000000004b947 */ /* 0x000fea0003800000 */
[----:B------:R1:W5:Y:S02]  /*1ec0*/  LDG.E.LTC128B.U16 R15, desc[UR36][R6.64+0x2] ;  /* 0x00000224060f7981 */ /* 0x000364000c1e1520 */
.L_x_32:
[----:B------:R-:W-:Y:S05]  /*1ed0*/  BSYNC B1 ;  /* 0x0000000000017941 */ /* 0x000fea0003800000 */
.L_x_31:
[----:B-----5:R-:W-:Y:S01]  /*1ee0*/  HADD2.F32 R20, -RZ, R15.H0_H0 ;  /* 0x2000000fff147230 */ /* 0x020fe20000004100 */
[----:B------:R-:W-:Y:S01]  /*1ef0*/  ISETP.GT.AND P2, PT, R0, 0x8, P2 ;  /* 0x000000080000780c */ /* 0x000fe20001744270 */
[----:B------:R-:W-:Y:S01]  /*1f00*/  IMAD.WIDE.U32 R156, R167, R164, R156 ;  /* 0x000000a4a79c7225 */ /* 0x000fe200078e009c */
[----:B------:R-:W-:-:S03]  /*1f10*/  PRMT R152, R15, 0x7610, R152 ;  /* 0x000076100f987816 */ /* 0x000fc60000000098 */
[----:B------:R-:W-:Y:S01]  /*1f20*/  FMUL R20, R20, R155 ;  /* 0x0000009b14147220 */ /* 0x000fe20000400000 */
[----:B------:R-:W-:Y:S01]  /*1f30*/  IMAD.IADD R161, R161, 0x1, R157 ;  /* 0x00000001a1a17824 */ /* 0x000fe200078e029d */
[----:B------:R-:W-:Y:S02]  /*1f40*/  IADD3 R162, P1, R162, R156, RZ ;  /* 0x0000009ca2a27210 */ /* 0x000fe40007f3e0ff */
[----:B------:R-:W-:-:S03]  /*1f50*/  FFMA R25, R25, R154, R20 ;  /* 0x0000009a19197223 */ /* 0x000fc60000000014 */
[----:B------:R-:W-:Y:S01]  /*1f60*/  IMAD.X R21, R161, 0x1, R21, P1 ;  /* 0x00000001a1157824 */ /* 0x000fe200008e0615 */
[C---:B------:R-:W-:Y:S02]  /*1f70*/  LEA R20, P1, R162.reuse, R12, 0x1 ;  /* 0x0000000ca2147211 */ /* 0x040fe400078208ff */
[----:B------:R-:W-:Y:S02]  /*1f80*/  F2FP.F16.F32.PACK_AB R25, RZ, R25 ;  /* 0x00000019ff19723e */ /* 0x000fe400000000ff */
[----:B------:R-:W-:Y:S02]  /*1f90*/  LEA.HI.X R21, R162, R13, R21, 0x1, P1 ;  /* 0x0000000da2157211 */ /* 0x000fe400008f0c15 */
[----:B------:R-:W-:-:S05]  /*1fa0*/  PRMT R157, R25, 0x7610, R157 ;  /* 0x00007610199d7816 */ /* 0x000fca000000009d */
[----:B------:R2:W-:Y:S04]  /*1fb0*/  @P3 STG.E.U16 desc[UR36][R4.64+0x2], R157 ;  /* 0x0000029d04003986 */ /* 0x0005e8000c101524 */
[----:B------:R-:W0:Y:S01]  /*1fc0*/  @P2 LDG.E.LTC128B.U16 R152, desc[UR36][R20.64] ;  /* 0x0000002414982981 */ /* 0x000e22000c1e1520 */
[----:B------:R-:W-:Y:S01]  /*1fd0*/  IADD3 R8, P1, R8, R156, RZ ;  /* 0x0000009c08087210 */ /* 0x000fe20007f3e0ff */
[----:B------:R-:W-:Y:S01]  /*1fe0*/  BSSY B1, `(.L_x_33) ;  /* 0x0000011000017945 */ /* 0x000fe20003800000 */
[----:B------:R-:W-:Y:S02]  /*1ff0*/  SHF.L.U64.HI R11, R10, 0x4, R11 ;  /* 0x000000040a0b7819 */ /* 0x000fe4000001020b */
[----:B------:R-:W-:Y:S01]  /*2000*/  ISETP.GT.AND P0, PT, R0, 0x8, P0 ;  /* 0x000000080000780c */ /* 0x000fe20000704270 */
[----:B------:R-:W-:Y:S01]  /*2010*/  IMAD.X R9, R9, 0x1, R161, P1 ;  /* 0x0000000109097824 */ /* 0x000fe200008e06a1 */
[----:B------:R-:W-:Y:S01]  /*2020*/  LEA R10, P1, R10, R4, 0x4 ;  /* 0x000000040a0a7211 */ /* 0x000fe200078220ff */
[----:B------:R-:W-:-:S04]  /*2030*/  IMAD.WIDE.U32 R14, R23, R14, R8 ;  /* 0x0000000e170e7225 */ /* 0x000fc800078e0008 */
[----:B------:R-:W-:Y:S01]  /*2040*/  IMAD.X R11, R11, 0x1, R5, P1 ;  /* 0x000000010b0b7824 */ /* 0x000fe200008e0605 */
[----:B------:R-:W-:Y:S01]  /*2050*/  LEA R8, P3, R14, R12, 0x1 ;  /* 0x0000000c0e087211 */ /* 0x000fe200078608ff */
[----:B------:R-:W-:-:S05]  /*2060*/  IMAD.IADD R9, R159, 0x1, R15 ;  /* 0x000000019f097824 */ /* 0x000fca00078e020f */
[----:B------:R-:W-:Y:S01]  /*2070*/  LEA.HI.X R9, R14, R13, R9, 0x1, P3 ;  /* 0x0000000d0e097211 */ /* 0x000fe200018f0c09 */
[----:B0-----:R-:W-:-:S05]  /*2080*/  HADD2.F32 R24, -RZ, R152.H0_H0 ;  /* 0x20000098ff187230 */ /* 0x001fca0000004100 */
[----:B------:R-:W-:-:S04]  /*2090*/  FMUL R25, R24, R155 ;  /* 0x0000009b18197220 */ /* 0x000fc80000400000 */
[----:B------:R-:W-:-:S05]  /*20a0*/  FFMA R25, R26, R154, R25 ;  /* 0x0000009a1a197223 */ /* 0x000fca0000000019 */
[----:B------:R-:W-:-:S05]  /*20b0*/  F2FP.F16.F32.PACK_AB R25, RZ, R25 ;  /* 0x00000019ff19723e */ /* 0x000fca00000000ff */
[----:B------:R2:W-:Y:S01]  /*20c0*/  @P2 STG.E.U16 desc[UR36][R10.64], R25 ;  /* 0x000000190a002986 */ /* 0x0005e2000c101524 */
[----:B------:R-:W-:Y:S05]  /*20d0*/  @!P0 BRA `(.L_x_34) ;  /* 0x0000000000048947 */ /* 0x000fea0003800000 */
[----:B------:R0:W5:Y:S02]  /*20e0*/  LDG.E.LTC128B.U16 R152, desc[UR36][R8.64+0x2] ;  /* 0x0000022408987981 */ /* 0x000164000c1e1520 */
.L_x_34:
[----:B------:R-:W-:Y:S05]  /*20f0*/  BSYNC B1 ;  /* 0x0000000000017941 */ /* 0x000fea0003800000 */
.L_x_33:
[----:B-----5:R-:W-:Y:S01]  /*2100*/  HADD2.F32 R12, -RZ, R152.H0_H0 ;  /* 0x20000098ff0c7230 */ /* 0x020fe20000004100 */
[----:B------:R-:W-:Y:S01]  /*2110*/  ISETP.GT.AND P1, PT, R3, 0x8, PT ;  /* 0x000000080300780c */ /* 0x000fe20003f24270 */
[----:B------:R-:W-:Y:S03]  /*2120*/  BSSY B1, `(.L_x_35) ;  /* 0x0000008000017945 */ /* 0x000fe60003800000 */
[----:B------:R-:W-:Y:S01]  /*2130*/  FMUL R12, R12, R155 ;  /* 0x0000009b0c0c7220 */ /* 0x000fe20000400000 */
[----:B------:R-:W-:-:S03]  /*2140*/  ISETP.GT.AND P2, PT, R0, RZ, P1 ;  /* 0x000000ff0000720c */ /* 0x000fc60000f44270 */
[----:B------:R-:W-:-:S05]  /*2150*/  FFMA R12, R27, R154, R12 ;  /* 0x0000009a1b0c7223 */ /* 0x000fca000000000c */
[----:B------:R-:W-:-:S05]  /*2160*/  F2FP.F16.F32.PACK_AB R12, RZ, R12 ;  /* 0x0000000cff0c723e */ /* 0x000fca00000000ff */
[----:B------:R3:W-:Y:S01]  /*2170*/  @P0 STG.E.U16 desc[UR36][R10.64+0x2], R12 ;  /* 0x0000020c0a000986 */ /* 0x0007e2000c101524 */
[----:B------:R-:W-:Y:S05]  /*2180*/  @!P2 BRA `(.L_x_36) ;  /* 0x000000000004a947 */ /* 0x000fea0003800000 */
[----:B------:R4:W5:Y:S02]  /*2190*/  LDG.E.LTC128B.U16 R152, desc[UR36][R6.64+0x10] ;  /* 0x0000102406987981 */ /* 0x000964000c1e1520 */
.L_x_36:
[----:B------:R-:W-:Y:S05]  /*21a0*/  BSYNC B1 ;  /* 0x0000000000017941 */ /* 0x000fea0003800000 */
.L_x_35:
[----:B---3-5:R-:W-:Y:S01]  /*21b0*/  HADD2.F32 R12, -RZ, R152.H0_H0 ;  /* 0x20000098ff0c7230 */ /* 0x028fe20000004100 */
        /* <DEDUP_REMOVED lines=9> */
.L_x_38:
[----:B------:R-:W-:Y:S05]  /*2250*/  BSYNC B1 ;  /* 0x0000000000017941 */ /* 0x000fea0003800000 */
.L_x_37:
[----:B-----5:R-:W-:Y:S01]  /*2260*/  HADD2.F32 R12, -RZ, R152.H0_H0 ;  /* 0x20000098ff0c7230 */ /* 0x020fe20000004100 */
[----:B------:R-:W-:Y:S01]  /*2270*/  ISETP.GT.AND P1, PT, R0, 0x8, P1 ;  /* 0x000000080000780c */ /* 0x000fe20000f24270 */
[----:B------:R-:W-:Y:S03]  /*2280*/  BSSY B1, `(.L_x_39) ;  /* 0x0000007000017945 */ /* 0x000fe60003800000 */
[----:B------:R-:W-:-:S04]  /*2290*/  FMUL R12, R12, R155 ;  /* 0x0000009b0c0c7220 */ /* 0x000fc80000400000 */
[----:B------:R-:W-:-:S05]  /*22a0*/  FFMA R12, R29, R154, R12 ;  /* 0x0000009a1d0c7223 */ /* 0x000fca000000000c */
[----:B------:R-:W-:-:S05]  /*22b0*/  F2FP.F16.F32.PACK_AB R12, RZ, R12 ;  /* 0x0000000cff0c723e */ /* 0x000fca00000000ff */
[----:B------:R0:W-:Y:S01]  /*22c0*/  @P3 STG.E.U16 desc[UR36][R4.64+0x12], R12 ;  /* 0x0000120c04003986 */ /* 0x0001e2000c101524 */
[----:B------:R-:W-:Y:S05]  /*22d0*/  @!P1 BRA `(.L_x_40) ;  /* 0x0000000000049947 */ /* 0x000fea0003800000 */
[----:B------:R0:W5:Y:S02]  /*22e0*/  LDG.E.LTC128B.U16 R152, desc[UR36][R8.64+0x10] ;  /* 0x0000102408987981 */ /* 0x000164000c1e1520 */
.L_x_40:
[----:B------:R-:W-:Y:S05]  /*22f0*/  BSYNC B1 ;  /* 0x0000000000017941 */ /* 0x000fea0003800000 */
.L_x_39:
[----:B0----5:R-:W-:Y:S01]  /*2300*/  HADD2.F32 R12, -RZ, R152.H0_H0 ;  /* 0x20000098ff0c7230 */ /* 0x021fe20000004100 */
[----:B------:R-:W-:Y:S01]  /*2310*/  ISETP.GT.AND P0, PT, R0, 0x8, P0 ;  /* 0x000000080000780c */ /* 0x000fe20000704270 */
[----:B------:R-:W-:Y:S03]  /*2320*/  BSSY B1, `(.L_x_41) ;  /* 0x0000007000017945 */ /* 0x000fe60003800000 */
[----:B---3--:R-:W-:-:S04]  /*2330*/  FMUL R13, R12, R155 ;  /* 0x0000009b0c0d7220 */ /* 0x008fc80000400000 */
[----:B------:R-:W-:-:S05]  /*2340*/  FFMA R13, R30, R154, R13 ;  /* 0x0000009a1e0d7223 */ /* 0x000fca000000000d */
[----:B------:R-:W-:-:S05]  /*2350*/  F2FP.F16.F32.PACK_AB R13, RZ, R13 ;  /* 0x0000000dff0d723e */ /* 0x000fca00000000ff */
[----:B------:R0:W-:Y:S01]  /*2360*/  @P1 STG.E.U16 desc[UR36][R10.64+0x10], R13 ;  /* 0x0000100d0a001986 */ /* 0x0001e2000c101524 */
[----:B------:R-:W-:Y:S05]  /*2370*/  @!P0 BRA `(.L_x_42) ;  /* 0x0000000000048947 */ /* 0x000fea0003800000 */
[----:B------:R3:W5:Y:S02]  /*2380*/  LDG.E.LTC128B.U16 R152, desc[UR36][R8.64+0x12] ;  /* 0x0000122408987981 */ /* 0x000764000c1e1520 */
.L_x_42:
[----:B------:R-:W-:Y:S05]  /*2390*/  BSYNC B1 ;  /* 0x0000000000017941 */ /* 0x000fea0003800000 */
.L_x_41:
        /* <DEDUP_REMOVED lines=10> */
.L_x_44:
[----:B------:R-:W-:Y:S05]  /*2440*/  BSYNC B1 ;  /* 0x0000000000017941 */ /* 0x000fea0003800000 */
.L_x_43:
[----:B0----5:R-:W-:Y:S01]  /*2450*/  HADD2.F32 R12, -RZ, R152.H0_H0 ;  /* 0x20000098ff0c7230 */ /* 0x021fe20000004100 */
        /* <DEDUP_REMOVED lines=9> */
.L_x_46:
[----:B------:R-:W-:Y:S05]  /*24f0*/  BSYNC B1 ;  /* 0x0000000000017941 */ /* 0x000fea0003800000 */
.L_x_45:
        /* <DEDUP_REMOVED lines=9> */
.L_x_48:
[----:B------:R-:W-:Y:S05]  /*2590*/  BSYNC B1 ;  /* 0x0000000000017941 */ /* 0x000fea0003800000 */
.L_x_47:
[----:B0----5:R-:W-:Y:S01]  /*25a0*/  HADD2.F32 R12, -RZ, R152.H0_H0 ;  /* 0x20000098ff0c7230 */ /* 0x021fe20000004100 */
        /* <DEDUP_REMOVED lines=8> */
.L_x_50:
[----:B------:R-:W-:Y:S05]  /*2630*/  BSYNC B1 ;  /* 0x0000000000017941 */ /* 0x000fea0003800000 */
.L_x_49:
        /* <DEDUP_REMOVED lines=10> */
.L_x_52:
[----:B------:R-:W-:Y:S05]  /*26e0*/  BSYNC B1 ;  /* 0x0000000000017941 */ /* 0x000fea0003800000 */
.L_x_51:
        /* <DEDUP_REMOVED lines=10> */
.L_x_54:
[----:B------:R-:W-:Y:S05]  /*2790*/  BSYNC B1 ;  /* 0x0000000000017941 */ /* 0x000fea0003800000 */
.L_x_53:
        /* <DEDUP_REMOVED lines=9> */
.L_x_56:
[----:B------:R-:W-:Y:S05]  /*2830*/  BSYNC B1 ;  /* 0x0000000000017941 */ /* 0x000fea0003800000 */
.L_x_55:
        /* <DEDUP_REMOVED lines=9> */
.L_x_58:
[----:B------:R-:W-:Y:S05]  /*28d0*/  BSYNC B1 ;  /* 0x0000000000017941 */ /* 0x000fea0003800000 */
.L_x_57:
        /* <DEDUP_REMOVED lines=10> */
.L_x_60:
[----:B------:R-:W-:Y:S05]  /*2980*/  BSYNC B1 ;  /* 0x0000000000017941 */ /* 0x000fea0003800000 */
.L_x_59:
        /* <DEDUP_REMOVED lines=10> */
.L_x_62:
[----:B------:R-:W-:Y:S05]  /*2a30*/  BSYNC B1 ;  /* 0x0000000000017941 */ /* 0x000fea0003800000 */
.L_x_61:
        /* <DEDUP_REMOVED lines=9> */
.L_x_64:
[----:B------:R-:W-:Y:S05]  /*2ad0*/  BSYNC B1 ;  /* 0x0000000000017941 */ /* 0x000fea0003800000 */
.L_x_63:
        /* <DEDUP_REMOVED lines=9> */
.L_x_66:
[----:B------:R-:W-:Y:S05]  /*2b70*/  BSYNC B1 ;  /* 0x0000000000017941 */ /* 0x000fea0003800000 */
.L_x_65:
        /* <DEDUP_REMOVED lines=10> */
.L_x_68:
[----:B------:R-:W-:Y:S05]  /*2c20*/  BSYNC B1 ;  /* 0x0000000000017941 */ /* 0x000fea0003800000 */
.L_x_67:
        /* <DEDUP_REMOVED lines=10> */
.L_x_70:
[----:B------:R-:W-:Y:S05]  /*2cd0*/  BSYNC B1 ;  /* 0x0000000000017941 */ /* 0x000fea0003800000 */
.L_x_69:
        /* <DEDUP_REMOVED lines=9> */
.L_x_72:
[----:B------:R-:W-:Y:S05]  /*2d70*/  BSYNC B1 ;  /* 0x0000000000017941 */ /* 0x000fea0003800000 */
.L_x_71:
        /* <DEDUP_REMOVED lines=9> */
.L_x_74:
[----:B------:R-:W-:Y:S05]  /*2e10*/  BSYNC B1 ;  /* 0x0000000000017941 */ /* 0x000fea0003800000 */
.L_x_73:
        /* <DEDUP_REMOVED lines=10> */
.L_x_76:
[----:B------:R-:W-:Y:S05]  /*2ec0*/  BSYNC B1 ;  /* 0x0000000000017941 */ /* 0x000fea0003800000 */
.L_x_75:
        /* <DEDUP_REMOVED lines=10> */
.L_x_78:
[----:B------:R-:W-:Y:S05]  /*2f70*/  BSYNC B1 ;  /* 0x0000000000017941 */ /* 0x000fea0003800000 */
.L_x_77:
        /* <DEDUP_REMOVED lines=9> */
.L_x_80:
[----:B------:R-:W-:Y:S05]  /*3010*/  BSYNC B1 ;  /* 0x0000000000017941 */ /* 0x000fea0003800000 */
.L_x_79:
        /* <DEDUP_REMOVED lines=9> */
.L_x_82:
[----:B------:R-:W-:Y:S05]  /*30b0*/  BSYNC B1 ;  /* 0x0000000000017941 */ /* 0x000fea0003800000 */
.L_x_81:
        /* <DEDUP_REMOVED lines=10> */
.L_x_84:
[----:B------:R-:W-:Y:S05]  /*3160*/  BSYNC B1 ;  /* 0x0000000000017941 */ /* 0x000fea0003800000 */
.L_x_83:
        /* <DEDUP_REMOVED lines=10> */
.L_x_86:
[----:B------:R-:W-:Y:S05]  /*3210*/  BSYNC B1 ;  /* 0x0000000000017941 */ /* 0x000fea0003800000 */
.L_x_85:
        /* <DEDUP_REMOVED lines=9> */
.L_x_88:
[----:B------:R-:W-:Y:S05]  /*32b0*/  BSYNC B1 ;  /* 0x0000000000017941 */ /* 0x000fea0003800000 */
.L_x_87:
        /* <DEDUP_REMOVED lines=9> */
.L_x_90:
[----:B------:R-:W-:Y:S05]  /*3350*/  BSYNC B1 ;  /* 0x0000000000017941 */ /* 0x000fea0003800000 */
.L_x_89:
        /* <DEDUP_REMOVED lines=10> */
.L_x_92:
[----:B------:R-:W-:Y:S05]  /*3400*/  BSYNC B1 ;  /* 0x0000000000017941 */ /* 0x000fea0003800000 */
.L_x_91:
        /* <DEDUP_REMOVED lines=10> */
.L_x_94:
[----:B------:R-:W-:Y:S05]  /*34b0*/  BSYNC B1 ;  /* 0x0000000000017941 */ /* 0x000fea0003800000 */
.L_x_93:
        /* <DEDUP_REMOVED lines=9> */
.L_x_96:
[----:B------:R-:W-:Y:S05]  /*3550*/  BSYNC B1 ;  /* 0x0000000000017941 */ /* 0x000fea0003800000 */
.L_x_95:
        /* <DEDUP_REMOVED lines=9> */
.L_x_98:
[----:B------:R-:W-:Y:S05]  /*35f0*/  BSYNC B1 ;  /* 0x0000000000017941 */ /* 0x000fea0003800000 */
.L_x_97:
        /* <DEDUP_REMOVED lines=10> */
.L_x_100:
[----:B------:R-:W-:Y:S05]  /*36a0*/  BSYNC B1 ;  /* 0x0000000000017941 */ /* 0x000fea0003800000 */
.L_x_99:
        /* <DEDUP_REMOVED lines=10> */
.L_x_102:
[----:B------:R-:W-:Y:S05]  /*3750*/  BSYNC B1 ;  /* 0x0000000000017941 */ /* 0x000fea0003800000 */
.L_x_101:
        /* <DEDUP_REMOVED lines=9> */
.L_x_104:
[----:B------:R-:W-:Y:S05]  /*37f0*/  BSYNC B1 ;  /* 0x0000000000017941 */ /* 0x000fea0003800000 */
.L_x_103:
        /* <DEDUP_REMOVED lines=9> */
.L_x_106:
[----:B------:R-:W-:Y:S05]  /*3890*/  BSYNC B1 ;  /* 0x0000000000017941 */ /* 0x000fea0003800000 */
.L_x_105:
        /* <DEDUP_REMOVED lines=10> */
.L_x_108:
[----:B------:R-:W-:Y:S05]  /*3940*/  BSYNC B1 ;  /* 0x0000000000017941 */ /* 0x000fea0003800000 */
.L_x_107:
        /* <DEDUP_REMOVED lines=10> */
.L_x_110:
[----:B------:R-:W-:Y:S05]  /*39f0*/  BSYNC B1 ;  /* 0x0000000000017941 */ /* 0x000fea0003800000 */
.L_x_109:
        /* <DEDUP_REMOVED lines=9> */
.L_x_112:
[----:B------:R-:W-:Y:S05]  /*3a90*/  BSYNC B1 ;  /* 0x0000000000017941 */ /* 0x000fea0003800000 */
.L_x_111:
        /* <DEDUP_REMOVED lines=9> */
.L_x_114:
[----:B------:R-:W-:Y:S05]  /*3b30*/  BSYNC B1 ;  /* 0x0000000000017941 */ /* 0x000fea0003800000 */
.L_x_113:
        /* <DEDUP_REMOVED lines=10> */
.L_x_116:
[----:B------:R-:W-:Y:S05]  /*3be0*/  BSYNC B1 ;  /* 0x0000000000017941 */ /* 0x000fea0003800000 */
.L_x_115:
        /* <DEDUP_REMOVED lines=10> */
.L_x_118:
[----:B------:R-:W-:Y:S05]  /*3c90*/  BSYNC B1 ;  /* 0x0000000000017941 */ /* 0x000fea0003800000 */
.L_x_117:
        /* <DEDUP_REMOVED lines=9> */
.L_x_120:
[----:B------:R-:W-:Y:S05]  /*3d30*/  BSYNC B1 ;  /* 0x0000000000017941 */ /* 0x000fea0003800000 */
.L_x_119:
        /* <DEDUP_REMOVED lines=9> */
.L_x_122:
[----:B------:R-:W-:Y:S05]  /*3dd0*/  BSYNC B1 ;  /* 0x0000000000017941 */ /* 0x000fea0003800000 */
.L_x_121:
        /* <DEDUP_REMOVED lines=10> */
.L_x_124:
[----:B------:R-:W-:Y:S05]  /*3e80*/  BSYNC B1 ;  /* 0x0000000000017941 */ /* 0x000fea0003800000 */
.L_x_123:
        /* <DEDUP_REMOVED lines=10> */
.L_x_126:
[----:B------:R-:W-:Y:S05]  /*3f30*/  BSYNC B1 ;  /* 0x0000000000017941 */ /* 0x000fea0003800000 */
.L_x_125:
        /* <DEDUP_REMOVED lines=9> */
.L_x_128:
[----:B------:R-:W-:Y:S05]  /*3fd0*/  BSYNC B1 ;  /* 0x0000000000017941 */ /* 0x000fea0003800000 */
.L_x_127:
        /* <DEDUP_REMOVED lines=9> */
.L_x_130:
[----:B------:R-:W-:Y:S05]  /*4070*/  BSYNC B1 ;  /* 0x0000000000017941 */ /* 0x000fea0003800000 */
.L_x_129:
        /* <DEDUP_REMOVED lines=10> */
.L_x_132:
[----:B------:R-:W-:Y:S05]  /*4120*/  BSYNC B1 ;  /* 0x0000000000017941 */ /* 0x000fea0003800000 */
.L_x_131:
        /* <DEDUP_REMOVED lines=10> */
.L_x_134:
[----:B------:R-:W-:Y:S05]  /*41d0*/  BSYNC B1 ;  /* 0x0000000000017941 */ /* 0x000fea0003800000 */
.L_x_133:
        /* <DEDUP_REMOVED lines=9> */
.L_x_136:
[----:B------:R-:W-:Y:S05]  /*4270*/  BSYNC B1 ;  /* 0x0000000000017941 */ /* 0x000fea0003800000 */
.L_x_135:
        /* <DEDUP_REMOVED lines=9> */
.L_x_138:
[----:B------:R-:W-:Y:S05]  /*4310*/  BSYNC B1 ;  /* 0x0000000000017941 */ /* 0x000fea0003800000 */
.L_x_137:
        /* <DEDUP_REMOVED lines=10> */
.L_x_140:
[----:B------:R-:W-:Y:S05]  /*43c0*/  BSYNC B1 ;  /* 0x0000000000017941 */ /* 0x000fea0003800000 */
.L_x_139:
        /* <DEDUP_REMOVED lines=10> */
.L_x_142:
[----:B------:R-:W-:Y:S05]  /*4470*/  BSYNC B1 ;  /* 0x0000000000017941 */ /* 0x000fea0003800000 */
.L_x_141:
        /* <DEDUP_REMOVED lines=9> */
.L_x_144:
[----:B------:R-:W-:Y:S05]  /*4510*/  BSYNC B1 ;  /* 0x0000000000017941 */ /* 0x000fea0003800000 */
.L_x_143:
        /* <DEDUP_REMOVED lines=9> */
.L_x_146:
[----:B------:R-:W-:Y:S05]  /*45b0*/  BSYNC B1 ;  /* 0x0000000000017941 */ /* 0x000fea0003800000 */
.L_x_145:
        /* <DEDUP_REMOVED lines=10> */
.L_x_148:
[----:B------:R-:W-:Y:S05]  /*4660*/  BSYNC B1 ;  /* 0x0000000000017941 */ /* 0x000fea0003800000 */
.L_x_147:
        /* <DEDUP_REMOVED lines=10> */
.L_x_150:
[----:B------:R-:W-:Y:S05]  /*4710*/  BSYNC B1 ;  /* 0x0000000000017941 */ /* 0x000fea0003800000 */
.L_x_149:
        /* <DEDUP_REMOVED lines=9> */
.L_x_152:
[----:B------:R-:W-:Y:S05]  /*47b0*/  BSYNC B1 ;  /* 0x0000000000017941 */ /* 0x000fea0003800000 */
.L_x_151:
        /* <DEDUP_REMOVED lines=9> */
.L_x_154:
[----:B------:R-:W-:Y:S05]  /*4850*/  BSYNC B1 ;  /* 0x0000000000017941 */ /* 0x000fea0003800000 */
.L_x_153:
        /* <DEDUP_REMOVED lines=10> */
.L_x_156:
[----:B------:R-:W-:Y:S05]  /*4900*/  BSYNC B1 ;  /* 0x0000000000017941 */ /* 0x000fea0003800000 */
.L_x_155:
        /* <DEDUP_REMOVED lines=10> */
.L_x_158:
[----:B------:R-:W-:Y:S05]  /*49b0*/  BSYNC B1 ;  /* 0x0000000000017941 */ /* 0x000fea0003800000 */
.L_x_157:
        /* <DEDUP_REMOVED lines=9> */
.L_x_160:
[----:B------:R-:W-:Y:S05]  /*4a50*/  BSYNC B1 ;  /* 0x0000000000017941 */ /* 0x000fea0003800000 */
.L_x_159:
        /* <DEDUP_REMOVED lines=9> */
.L_x_162:
[----:B------:R-:W-:Y:S05]  /*4af0*/  BSYNC B1 ;  /* 0x0000000000017941 */ /* 0x000fea0003800000 */
.L_x_161:
        /* <DEDUP_REMOVED lines=10> */
.L_x_164:
[----:B------:R-:W-:Y:S05]  /*4ba0*/  BSYNC B1 ;  /* 0x0000000000017941 */ /* 0x000fea0003800000 */
.L_x_163:
        /* <DEDUP_REMOVED lines=10> */
.L_x_166:
[----:B------:R-:W-:Y:S05]  /*4c50*/  BSYNC B1 ;  /* 0x0000000000017941 */ /* 0x000fea0003800000 */
.L_x_165:
        /* <DEDUP_REMOVED lines=9> */
.L_x_168:
[----:B------:R-:W-:Y:S05]  /*4cf0*/  BSYNC B1 ;  /* 0x0000000000017941 */ /* 0x000fea0003800000 */
.L_x_167:
        /* <DEDUP_REMOVED lines=9> */
.L_x_170:
[----:B------:R-:W-:Y:S05]  /*4d90*/  BSYNC B1 ;  /* 0x0000000000017941 */ /* 0x000fea0003800000 */
.L_x_169:
        /* <DEDUP_REMOVED lines=10> */
.L_x_172:
[----:B------:R-:W-:Y:S05]  /*4e40*/  BSYNC B1 ;  /* 0x0000000000017941 */ /* 0x000fea0003800000 */
.L_x_171:
        /* <DEDUP_REMOVED lines=10> */
.L_x_174:
[----:B------:R-:W-:Y:S05]  /*4ef0*/  BSYNC B1 ;  /* 0x0000000000017941 */ /* 0x000fea0003800000 */
.L_x_173:
        /* <DEDUP_REMOVED lines=9> */
.L_x_176:
[----:B------:R-:W-:Y:S05]  /*4f90*/  BSYNC B1 ;  /* 0x0000000000017941 */ /* 0x000fea0003800000 */
.L_x_175:
        /* <DEDUP_REMOVED lines=9> */
.L_x_178:
[----:B------:R-:W-:Y:S05]  /*5030*/  BSYNC B1 ;  /* 0x0000000000017941 */ /* 0x000fea0003800000 */
.L_x_177:
        /* <DEDUP_REMOVED lines=10> */
.L_x_180:
[----:B------:R-:W-:Y:S05]  /*50e0*/  BSYNC B1 ;  /* 0x0000000000017941 */ /* 0x000fea0003800000 */
.L_x_179:
        /* <DEDUP_REMOVED lines=10> */
.L_x_182:
[----:B------:R-:W-:Y:S05]  /*5190*/  BSYNC B1 ;  /* 0x0000000000017941 */ /* 0x000fea0003800000 */
.L_x_181:
        /* <DEDUP_REMOVED lines=9> */
.L_x_184:
[----:B------:R-:W-:Y:S05]  /*5230*/  BSYNC B1 ;  /* 0x0000000000017941 */ /* 0x000fea0003800000 */
.L_x_183:
        /* <DEDUP_REMOVED lines=9> */
.L_x_186:
[----:B------:R-:W-:Y:S05]  /*52d0*/  BSYNC B1 ;  /* 0x0000000000017941 */ /* 0x000fea0003800000 */
.L_x_185:
        /* <DEDUP_REMOVED lines=10> */
.L_x_188:
[----:B------:R-:W-:Y:S05]  /*5380*/  BSYNC B1 ;  /* 0x0000000000017941 */ /* 0x000fea0003800000 */
.L_x_187:
        /* <DEDUP_REMOVED lines=10> */
.L_x_190:
[----:B------:R-:W-:Y:S05]  /*5430*/  BSYNC B1 ;  /* 0x0000000000017941 */ /* 0x000fea0003800000 */
.L_x_189:
        /* <DEDUP_REMOVED lines=9> */
.L_x_192:
[----:B------:R-:W-:Y:S05]  /*54d0*/  BSYNC B1 ;  /* 0x0000000000017941 */ /* 0x000fea0003800000 */
.L_x_191:
        /* <DEDUP_REMOVED lines=9> */
.L_x_194:
[----:B------:R-:W-:Y:S05]  /*5570*/  BSYNC B1 ;  /* 0x0000000000017941 */ /* 0x000fea0003800000 */
.L_x_193:
        /* <DEDUP_REMOVED lines=10> */
.L_x_196:
[----:B------:R-:W-:Y:S05]  /*5620*/  BSYNC B1 ;  /* 0x0000000000017941 */ /* 0x000fea0003800000 */
.L_x_195:
        /* <DEDUP_REMOVED lines=10> */
.L_x_198:
[----:B------:R-:W-:Y:S05]  /*56d0*/  BSYNC B1 ;  /* 0x0000000000017941 */ /* 0x000fea0003800000 */
.L_x_197:
        /* <DEDUP_REMOVED lines=9> */
.L_x_200:
[----:B------:R-:W-:Y:S05]  /*5770*/  BSYNC B1 ;  /* 0x0000000000017941 */ /* 0x000fea0003800000 */
.L_x_199:
        /* <DEDUP_REMOVED lines=9> */
.L_x_202:
[----:B------:R-:W-:Y:S05]  /*5810*/  BSYNC B1 ;  /* 0x0000000000017941 */ /* 0x000fea0003800000 */
.L_x_201:
        /* <DEDUP_REMOVED lines=10> */
.L_x_204:
[----:B------:R-:W-:Y:S05]  /*58c0*/  BSYNC B1 ;  /* 0x0000000000017941 */ /* 0x000fea0003800000 */
.L_x_203:
        /* <DEDUP_REMOVED lines=10> */
.L_x_206:
[----:B------:R-:W-:Y:S05]  /*5970*/  BSYNC B1 ;  /* 0x0000000000017941 */ /* 0x000fea0003800000 */
.L_x_205:
        /* <DEDUP_REMOVED lines=9> */
.L_x_208:
[----:B------:R-:W-:Y:S05]  /*5a10*/  BSYNC B1 ;  /* 0x0000000000017941 */ /* 0x000fea0003800000 */
.L_x_207:
        /* <DEDUP_REMOVED lines=9> */
.L_x_210:
[----:B------:R-:W-:Y:S05]  /*5ab0*/  BSYNC B1 ;  /* 0x0000000000017941 */ /* 0x000fea0003800000 */
.L_x_209:
        /* <DEDUP_REMOVED lines=10> */
.L_x_212:
[----:B------:R-:W-:Y:S05]  /*5b60*/  BSYNC B1 ;  /* 0x0000000000017941 */ /* 0x000fea0003800000 */
.L_x_211:
        /* <DEDUP_REMOVED lines=10> */
.L_x_214:
[----:B------:R-:W-:Y:S05]  /*5c10*/  BSYNC B1 ;  /* 0x0000000000017941 */ /* 0x000fea0003800000 */
.L_x_213:
        /* <DEDUP_REMOVED lines=9> */
.L_x_216:
[----:B------:R-:W-:Y:S05]  /*5cb0*/  BSYNC B1 ;  /* 0x0000000000017941 */ /* 0x000fea0003800000 */
.L_x_215:
        /* <DEDUP_REMOVED lines=9> */
.L_x_218:
[----:B------:R-:W-:Y:S05]  /*5d50*/  BSYNC B1 ;  /* 0x0000000000017941 */ /* 0x000fea0003800000 */
.L_x_217:
        /* <DEDUP_REMOVED lines=10> */
.L_x_220:
[----:B------:R-:W-:Y:S05]  /*5e00*/  BSYNC B1 ;  /* 0x0000000000017941 */ /* 0x000fea0003800000 */
.L_x_219:
        /* <DEDUP_REMOVED lines=10> */
.L_x_222:
[----:B------:R-:W-:Y:S05]  /*5eb0*/  BSYNC B1 ;  /* 0x0000000000017941 */ /* 0x000fea0003800000 */
.L_x_221:
        /* <DEDUP_REMOVED lines=9> */
.L_x_224:
[----:B------:R-:W-:Y:S05]  /*5f50*/  BSYNC B1 ;  /* 0x0000000000017941 */ /* 0x000fea0003800000 */
.L_x_223:
        /* <DEDUP_REMOVED lines=9> */
.L_x_226:
[----:B------:R-:W-:Y:S05]  /*5ff0*/  BSYNC B1 ;  /* 0x0000000000017941 */ /* 0x000fea0003800000 */
.L_x_225:
        /* <DEDUP_REMOVED lines=10> */
.L_x_228:
[----:B------:R-:W-:Y:S05]  /*60a0*/  BSYNC B1 ;  /* 0x0000000000017941 */ /* 0x000fea0003800000 */
.L_x_227:
        /* <DEDUP_REMOVED lines=10> */
.L_x_230:
[----:B------:R-:W-:Y:S05]  /*6150*/  BSYNC B1 ;  /* 0x0000000000017941 */ /* 0x000fea0003800000 */
.L_x_229:
        /* <DEDUP_REMOVED lines=9> */
.L_x_232:
[----:B------:R-:W-:Y:S05]  /*61f0*/  BSYNC B1 ;  /* 0x0000000000017941 */ /* 0x000fea0003800000 */
.L_x_231:
        /* <DEDUP_REMOVED lines=9> */
.L_x_234:
[----:B------:R-:W-:Y:S05]  /*6290*/  BSYNC B1 ;  /* 0x0000000000017941 */ /* 0x000fea0003800000 */
.L_x_233:
        /* <DEDUP_REMOVED lines=10> */
.L_x_236:
[----:B------:R-:W-:Y:S05]  /*6340*/  BSYNC B1 ;  /* 0x0000000000017941 */ /* 0x000fea0003800000 */
.L_x_235:
        /* <DEDUP_REMOVED lines=10> */
.L_x_238:
[----:B------:R-:W-:Y:S05]  /*63f0*/  BSYNC B1 ;  /* 0x0000000000017941 */ /* 0x000fea0003800000 */
.L_x_237:
        /* <DEDUP_REMOVED lines=9> */
.L_x_240:
[----:B------:R-:W-:Y:S05]  /*6490*/  BSYNC B1 ;  /* 0x0000000000017941 */ /* 0x000fea0003800000 */
.L_x_239:
        /* <DEDUP_REMOVED lines=9> */
.L_x_242:
[----:B------:R-:W-:Y:S05]  /*6530*/  BSYNC B1 ;  /* 0x0000000000017941 */ /* 0x000fea0003800000 */
.L_x_241:
        /* <DEDUP_REMOVED lines=10> */
.L_x_244:
[----:B------:R-:W-:Y:S05]  /*65e0*/  BSYNC B1 ;  /* 0x0000000000017941 */ /* 0x000fea0003800000 */
.L_x_243:
        /* <DEDUP_REMOVED lines=10> */
.L_x_246:
[----:B------:R-:W-:Y:S05]  /*6690*/  BSYNC B1 ;  /* 0x0000000000017941 */ /* 0x000fea0003800000 */
.L_x_245:
        /* <DEDUP_REMOVED lines=9> */
.L_x_248:
[----:B------:R-:W-:Y:S05]  /*6730*/  BSYNC B1 ;  /* 0x0000000000017941 */ /* 0x000fea0003800000 */
.L_x_247:
        /* <DEDUP_REMOVED lines=9> */
.L_x_250:
[----:B------:R-:W-:Y:S05]  /*67d0*/  BSYNC B1 ;  /* 0x0000000000017941 */ /* 0x000fea0003800000 */
.L_x_249:
        /* <DEDUP_REMOVED lines=10> */
.L_x_252:
[----:B------:R-:W-:Y:S05]  /*6880*/  BSYNC B1 ;  /* 0x0000000000017941 */ /* 0x000fea0003800000 */
.L_x_251:
        /* <DEDUP_REMOVED lines=10> */
.L_x_254:
[----:B------:R-:W-:Y:S05]  /*6930*/  BSYNC B1 ;  /* 0x0000000000017941 */ /* 0x000fea0003800000 */
.L_x_253:
        /* <DEDUP_REMOVED lines=9> */
.L_x_256:
[----:B------:R-:W-:Y:S05]  /*69d0*/  BSYNC B1 ;  /* 0x0000000000017941 */ /* 0x000fea0003800000 */
.L_x_255:
        /* <DEDUP_REMOVED lines=9> */
.L_x_258:
[----:B------:R-:W-:Y:S05]  /*6a70*/  BSYNC B1 ;  /* 0x0000000000017941 */ /* 0x000fea0003800000 */
.L_x_257:
        /* <DEDUP_REMOVED lines=10> */
.L_x_260:
[----:B------:R-:W-:Y:S05]  /*6b20*/  BSYNC B1 ;  /* 0x0000000000017941 */ /* 0x000fea0003800000 */
.L_x_259:
        /* <DEDUP_REMOVED lines=10> */
.L_x_262:
[----:B------:R-:W-:Y:S05]  /*6bd0*/  BSYNC B1 ;  /* 0x0000000000017941 */ /* 0x000fea0003800000 */
.L_x_261:
        /* <DEDUP_REMOVED lines=9> */
.L_x_264:
[----:B------:R-:W-:Y:S05]  /*6c70*/  BSYNC B1 ;  /* 0x0000000000017941 */ /* 0x000fea0003800000 */
.L_x_263:
        /* <DEDUP_REMOVED lines=9> */
.L_x_266:
[----:B------:R-:W-:Y:S05]  /*6d10*/  BSYNC B1 ;  /* 0x0000000000017941 */ /* 0x000fea0003800000 */
.L_x_265:
        /* <DEDUP_REMOVED lines=10> */
.L_x_268:
[----:B------:R-:W-:Y:S05]  /*6dc0*/  BSYNC B1 ;  /* 0x0000000000017941 */ /* 0x000fea0003800000 */
.L_x_267:
        /* <DEDUP_REMOVED lines=10> */
.L_x_270:
[----:B------:R-:W-:Y:S05]  /*6e70*/  BSYNC B1 ;  /* 0x0000000000017941 */ /* 0x000fea0003800000 */
.L_x_269:
        /* <DEDUP_REMOVED lines=9> */
.L_x_272:
[----:B------:R-:W-:Y:S05]  /*6f10*/  BSYNC B1 ;  /* 0x0000000000017941 */ /* 0x000fea0003800000 */
.L_x_271:
        /* <DEDUP_REMOVED lines=9> */
.L_x_274:
[----:B------:R-:W-:Y:S05]  /*6fb0*/  BSYNC B1 ;  /* 0x0000000000017941 */ /* 0x000fea0003800000 */
.L_x_273:
        /* <DEDUP_REMOVED lines=10> */
.L_x_276:
[----:B------:R-:W-:Y:S05]  /*7060*/  BSYNC B1 ;  /* 0x0000000000017941 */ /* 0x000fea0003800000 */
.L_x_275:
        /* <DEDUP_REMOVED lines=10> */
.L_x_278:
[----:B------:R-:W-:Y:S05]  /*7110*/  BSYNC B1 ;  /* 0x0000000000017941 */ /* 0x000fea0003800000 */
.L_x_277:
[----:B01--45:R-:W-:Y:S01]  /*7120*/  HADD2.F32 R6, -RZ, R152.H0_H0 ;  /* 0x20000098ff067230 */ /* 0x033fe20000004100 */
        /* <DEDUP_REMOVED lines=8> */
.L_x_280:
[----:B------:R-:W-:Y:S05]  /*71b0*/  BSYNC B1 ;  /* 0x0000000000017941 */ /* 0x000fea0003800000 */
.L_x_279:
[----:B0-2--5:R-:W-:Y:S01]  /*71c0*/  HADD2.F32 R4, -RZ, R152.H0_H0 ;  /* 0x20000098ff047230 */ /* 0x025fe20000004100 */
[----:B------:R-:W-:Y:S01]  /*71d0*/  ISETP.GT.AND P0, PT, R0, 0x8, P0 ;  /* 0x000000080000780c */ /* 0x000fe20000704270 */
[----:B------:R-:W-:Y:S01]  /*71e0*/  @P1 IMAD.MOV.U32 R5, RZ, RZ, R11 ;  /* 0x000000ffff051224 */ /* 0x000fe200078e000b */
[----:B------:R-:W-:Y:S02]  /*71f0*/  BSSY B1, `(.L_x_281) ;  /* 0x0000008000017945 */ /* 0x000fe40003800000 */
[----:B------:R-:W-:Y:S01]  /*7200*/  FMUL R3, R4, R155 ;  /* 0x0000009b04037220 */ /* 0x000fe20000400000 */
[----:B------:R-:W-:-:S03]  /*7210*/  @P1 IMAD.MOV.U32 R4, RZ, RZ, R10 ;  /* 0x000000ffff041224 */ /* 0x000fc600078e000a */
[----:B------:R-:W-:-:S05]  /*7220*/  FFMA R3, R150, R154, R3 ;  /* 0x0000009a96037223 */ /* 0x000fca0000000003 */
[----:B------:R-:W-:-:S05]  /*7230*/  F2FP.F16.F32.PACK_AB R3, RZ, R3 ;  /* 0x00000003ff03723e */ /* 0x000fca00000000ff */
[----:B------:R0:W-:Y:S01]  /*7240*/  @P1 STG.E.U16 desc[UR36][R4.64+0x1f0], R3 ;  /* 0x0001f00304001986 */ /* 0x0001e2000c101524 */
[----:B------:R-:W-:Y:S05]  /*7250*/  @!P0 BRA `(.L_x_282) ;  /* 0x0000000000048947 */ /* 0x000fea0003800000 */
[----:B------:R2:W5:Y:S02]  /*7260*/  LDG.E.LTC128B.U16 R152, desc[UR36][R8.64+0x1f2] ;  /* 0x0001f22408987981 */ /* 0x000564000c1e1520 */
.L_x_282:
[----:B------:R-:W-:Y:S05]  /*7270*/  BSYNC B1 ;  /* 0x0000000000017941 */ /* 0x000fea0003800000 */
.L_x_281:
[----:B------:R-:W-:Y:S05]  /*7280*/  @!P0 BRA `(.L_x_283) ;  /* 0x0000002400308947 */ /* 0x000fea0003800000 */
[----:B-----5:R-:W-:-:S05]  /*7290*/  HADD2.F32 R152, -RZ, R152.H0_H0 ;  /* 0x20000098ff987230 */ /* 0x020fca0000004100 */
[----:B------:R-:W-:-:S04]  /*72a0*/  FMUL R152, R152, R155 ;  /* 0x0000009b98987220 */ /* 0x000fc80000400000 */
[----:B------:R-:W-:-:S05]  /*72b0*/  FFMA R152, R151, R154, R152 ;  /* 0x0000009a97987223 */ /* 0x000fca0000000098 */
[----:B------:R-:W-:-:S05]  /*72c0*/  F2FP.F16.F32.PACK_AB R152, RZ, R152 ;  /* 0x00000098ff98723e */ /* 0x000fca00000000ff */
[----:B------:R4:W-:Y:S01]  /*72d0*/  STG.E.U16 desc[UR36][R10.64+0x1f2], R152 ;  /* 0x0001f2980a007986 */ /* 0x0009e2000c101524 */
[----:B------:R-:W-:Y:S05]  /*72e0*/  BRA `(.L_x_283) ;  /* 0x0000002400187947 */ /* 0x000fea0003800000 */
.L_x_30:
[----:B------:R-:W-:Y:S01]  /*72f0*/  ISETP.GT.AND P0, PT, R3, 0x1, PT ;  /* 0x000000010300780c */ /* 0x000fe20003f04270 */
[----:B------:R-:W-:Y:S01]  /*7300*/  ULDC.64 UR4, c[0x0][0x5c0] ;  /* 0x0001700000047ab9 */ /* 0x000fe20000000a00 */
[-C--:B------:R-:W-:Y:S01]  /*7310*/  FMUL R24, R24, R154.reuse ;  /* 0x0000009a18187220 */ /* 0x080fe20000400000 */
[-C--:B------:R-:W-:Y:S01]  /*7320*/  FMUL R25, R25, R154.reuse ;  /* 0x0000009a19197220 */ /* 0x080fe20000400000 */
[----:B------:R-:W-:Y:S01]  /*7330*/  ISETP.GT.AND P3, PT, R0, RZ, P0 ;  /* 0x000000ff0000720c */ /* 0x000fe20000764270 */
[-C--:B------:R-:W-:Y:S01]  /*7340*/  FMUL R26, R26, R154.reuse ;  /* 0x0000009a1a1a7220 */ /* 0x080fe20000400000 */
[----:B------:R-:W-:Y:S01]  /*7350*/  LEA R4, P4, R160, UR4, 0x1 ;  /* 0x00000004a0047c11 */ /* 0x000fe2000f8808ff */
[----:B------:R-:W-:Y:S01]  /*7360*/  FMUL R27, R27, R154 ;  /* 0x0000009a1b1b7220 */ /* 0x000fe20000400000 */
[----:B------:R-:W-:Y:S01]  /*7370*/  F2FP.F16.F32.PACK_AB R24, RZ, R24 ;  /* 0x00000018ff18723e */ /* 0x000fe200000000ff */
[-C--:B------:R-:W-:Y:S01]  /*7380*/  FMUL R28, R28, R154.reuse ;  /* 0x0000009a1c1c7220 */ /* 0x080fe20000400000 */
[----:B------:R-:W-:Y:S01]  /*7390*/  LEA.HI.X R5, R160, UR5, R169, 0x1, P4 ;  /* 0x00000005a0057c11 */ /* 0x000fe2000a0f0ca9 */
[-C--:B------:R-:W-:Y:S01]  /*73a0*/  FMUL R29, R29, R154.reuse ;  /* 0x0000009a1d1d7220 */ /* 0x080fe20000400000 */
[----:B------:R-:W-:Y:S01]  /*73b0*/  F2FP.F16.F32.PACK_AB R25, RZ, R25 ;  /* 0x00000019ff19723e */ /* 0x000fe200000000ff */
[-C--:B------:R-:W-:Y:S01]  /*73c0*/  FMUL R30, R30, R154.reuse ;  /* 0x0000009a1e1e7220 */ /* 0x080fe20000400000 */
[----:B------:R-:W-:Y:S01]  /*73d0*/  SHF.L.U64.HI R11, R10, 0x4, R11 ;  /* 0x000000040a0b7819 */ /* 0x000fe2000001020b */
[----:B------:R-:W-:Y:S01]  /*73e0*/  @P1 STG.E.U16 desc[UR36][R4.64], R24 ;  /* 0x0000001804001986 */ /* 0x000fe2000c101524 */
[----:B------:R-:W-:Y:S01]  /*73f0*/  ISETP.GT.AND P1, PT, R3, 0x8, PT ;  /* 0x000000080300780c */ /* 0x000fe20003f24270 */
[----:B------:R-:W-:Y:S01]  /*7400*/  FMUL R31, R31, R154 ;  /* 0x0000009a1f1f7220 */ /* 0x000fe20000400000 */
[----:B------:R-:W-:Y:S01]  /*7410*/  ISETP.GT.AND P4, PT, R0, 0x8, P0 ;  /* 0x000000080000780c */ /* 0x000fe20000784270 */
[----:B------:R-:W-:Y:S01]  /*7420*/  @P3 STG.E.U16 desc[UR36][R4.64+0x2], R25 ;  /* 0x0000021904003986 */ /* 0x000fe2000c101524 */
[----:B------:R-:W-:Y:S01]  /*7430*/  LEA R6, P3, R10, R4, 0x4 ;  /* 0x000000040a067211 */ /* 0x000fe200078620ff */
[-C--:B------:R-:W-:Y:S01]  /*7440*/  FMUL R32, R32, R154.reuse ;  /* 0x0000009a20207220 */ /* 0x080fe20000400000 */
[C---:B------:R-:W-:Y:S01]  /*7450*/  ISETP.GT.AND P2, PT, R0.reuse, 0x8, P2 ;  /* 0x000000080000780c */ /* 0x040fe20001744270 */
[-C--:B------:R-:W-:Y:S01]  /*7460*/  FMUL R33, R33, R154.reuse ;  /* 0x0000009a21217220 */ /* 0x080fe20000400000 */
[----:B------:R-:W-:Y:S01]  /*7470*/  ISETP.GT.AND P0, PT, R3, 0x9, PT ;  /* 0x000000090300780c */ /* 0x000fe20003f04270 */
[----:B------:R-:W-:Y:S01]  /*7480*/  IMAD.X R7, R11, 0x1, R5, P3 ;  /* 0x000000010b077824 */ /* 0x000fe200018e0605 */
[----:B------:R-:W-:Y:S01]  /*7490*/  ISETP.GT.AND P5, PT, R0, RZ, P1 ;  /* 0x000000ff0000720c */ /* 0x000fe20000fa4270 */
[-C--:B------:R-:W-:Y:S01]  /*74a0*/  FMUL R34, R34, R154.reuse ;  /* 0x0000009a22227220 */ /* 0x080fe20000400000 */
[----:B------:R-:W-:Y:S01]  /*74b0*/  ISETP.GT.AND P3, PT, R0, RZ, P0 ;  /* 0x000000ff0000720c */ /* 0x000fe20000764270 */
[----:B------:R-:W-:Y:S01]  /*74c0*/  FMUL R35, R35, R154 ;  /* 0x0000009a23237220 */ /* 0x000fe20000400000 */
[----:B------:R-:W-:Y:S01]  /*74d0*/  F2FP.F16.F32.PACK_AB R26, RZ, R26 ;  /* 0x0000001aff1a723e */ /* 0x000fe200000000ff */
[-C--:B------:R-:W-:Y:S01]  /*74e0*/  FMUL R36, R36, R154.reuse ;  /* 0x0000009a24247220 */ /* 0x080fe20000400000 */
[----:B------:R-:W-:Y:S01]  /*74f0*/  F2FP.F16.F32.PACK_AB R27, RZ, R27 ;  /* 0x0000001bff1b723e */ /* 0x000fe200000000ff */
[----:B------:R-:W-:Y:S01]  /*7500*/  FMUL R37, R37, R154 ;  /* 0x0000009a25257220 */ /* 0x000fe20000400000 */
[----:B------:R-:W-:Y:S01]  /*7510*/  F2FP.F16.F32.PACK_AB R28, RZ, R28 ;  /* 0x0000001cff1c723e */ /* 0x000fe200000000ff */
[----:B------:R-:W-:Y:S01]  /*7520*/  @P2 STG.E.U16 desc[UR36][R6.64], R26 ;  /* 0x0000001a06002986 */ /* 0x000fe2000c101524 */
[----:B------:R-:W-:Y:S01]  /*7530*/  F2FP.F16.F32.PACK_AB R29, RZ, R29 ;  /* 0x0000001dff1d723e */ /* 0x000fe200000000ff */
[-C--:B------:R-:W-:Y:S01]  /*7540*/  FMUL R38, R38, R154.reuse ;  /* 0x0000009a26267220 */ /* 0x080fe20000400000 */
[C---:B------:R-:W-:Y:S01]  /*7550*/  ISETP.GT.AND P2, PT, R0.reuse, 0x8, P1 ;  /* 0x000000080000780c */ /* 0x040fe20000f44270 */
[----:B------:R-:W-:Y:S01]  /*7560*/  @P4 STG.E.U16 desc[UR36][R6.64+0x2], R27 ;  /* 0x0000021b06004986 */ /* 0x000fe2000c101524 */
[----:B------:R-:W-:Y:S01]  /*7570*/  ISETP.GT.AND P1, PT, R3, 0x10, PT ;  /* 0x000000100300780c */ /* 0x000fe20003f24270 */
[----:B------:R-:W-:Y:S01]  /*7580*/  FMUL R39, R39, R154 ;  /* 0x0000009a27277220 */ /* 0x000fe20000400000 */
[----:B------:R-:W-:Y:S01]  /*7590*/  F2FP.F16.F32.PACK_AB R30, RZ, R30 ;  /* 0x0000001eff1e723e */ /* 0x000fe200000000ff */
[----:B------:R-:W-:Y:S01]  /*75a0*/  @P5 STG.E.U16 desc[UR36][R4.64+0x10], R28 ;  /* 0x0000101c04005986 */ /* 0x000fe2000c101524 */
[----:B------:R-:W-:Y:S01]  /*75b0*/  ISETP.GT.AND P4, PT, R0, RZ, P1 ;  /* 0x000000ff0000720c */ /* 0x000fe20000f84270 */
[-C--:B------:R-:W-:Y:S01]  /*75c0*/  FMUL R40, R40, R154.reuse ;  /* 0x0000009a28287220 */ /* 0x080fe20000400000 */
[----:B------:R-:W-:Y:S01]  /*75d0*/  F2FP.F16.F32.PACK_AB R31, RZ, R31 ;  /* 0x0000001fff1f723e */ /* 0x000fe200000000ff */
[----:B------:R-:W-:Y:S01]  /*75e0*/  @P3 STG.E.U16 desc[UR36][R4.64+0x12], R29 ;  /* 0x0000121d04003986 */ /* 0x000fe2000c101524 */
[----:B------:R-:W-:Y:S01]  /*75f0*/  ISETP.GT.AND P3, PT, R0, 0x8, P0 ;  /* 0x000000080000780c */ /* 0x000fe20000764270 */
[----:B------:R-:W-:Y:S01]  /*7600*/  FMUL R41, R41, R154 ;  /* 0x0000009a29297220 */ /* 0x000fe20000400000 */
[----:B------:R-:W-:Y:S01]  /*7610*/  ISETP.GT.AND P0, PT, R3, 0x11, PT ;  /* 0x000000110300780c */ /* 0x000fe20003f04270 */
[----:B------:R-:W-:Y:S01]  /*7620*/  @P2 STG.E.U16 desc[UR36][R6.64+0x10], R30 ;  /* 0x0000101e06002986 */ /* 0x000fe2000c101524 */
[----:B------:R-:W-:Y:S01]  /*7630*/  F2FP.F16.F32.PACK_AB R32, RZ, R32 ;  /* 0x00000020ff20723e */ /* 0x000fe200000000ff */
[-C--:B------:R-:W-:Y:S01]  /*7640*/  FMUL R42, R42, R154.reuse ;  /* 0x0000009a2a2a7220 */ /* 0x080fe20000400000 */
[C---:B------:R-:W-:Y:S01]  /*7650*/  ISETP.GT.AND P5, PT, R0.reuse, RZ, P0 ;  /* 0x000000ff0000720c */ /* 0x040fe200007a4270 */
[-C--:B------:R-:W-:Y:S01]  /*7660*/  FMUL R43, R43, R154.reuse ;  /* 0x0000009a2b2b7220 */ /* 0x080fe20000400000 */
[----:B------:R-:W-:Y:S01]  /*7670*/  ISETP.GT.AND P2, PT, R0, 0x8, P1 ;  /* 0x000000080000780c */ /* 0x000fe20000f44270 */
[-C--:B------:R-:W-:Y:S01]  /*7680*/  FMUL R44, R44, R154.reuse ;  /* 0x0000009a2c2c7220 */ /* 0x080fe20000400000 */
[----:B------:R-:W-:Y:S01]  /*7690*/  ISETP.GT.AND P1, PT, R3, 0x18, PT ;  /* 0x000000180300780c */ /* 0x000fe20003f24270 */
[-C--:B------:R-:W-:Y:S01]  /*76a0*/  FMUL R45, R45, R154.reuse ;  /* 0x0000009a2d2d7220 */ /* 0x080fe20000400000 */
[----:B------:R-:W-:Y:S01]  /*76b0*/  F2FP.F16.F32.PACK_AB R33, RZ, R33 ;  /* 0x00000021ff21723e */ /* 0x000fe200000000ff */
[----:B------:R-:W-:Y:S01]  /*76c0*/  @P3 STG.E.U16 desc[UR36][R6.64+0x12], R31 ;  /* 0x0000121f06003986 */ /* 0x000fe2000c101524 */
[----:B------:R-:W-:Y:S01]  /*76d0*/  ISETP.GT.AND P3, PT, R0, 0x8, P0 ;  /* 0x000000080000780c */ /* 0x000fe20000764270 */
[-C--:B------:R-:W-:Y:S01]  /*76e0*/  FMUL R46, R46, R154.reuse ;  /* 0x0000009a2e2e7220 */ /* 0x080fe20000400000 */
[----:B------:R-:W-:Y:S01]  /*76f0*/  ISETP.GT.AND P0, PT, R3, 0x19, PT ;  /* 0x000000190300780c */ /* 0x000fe20003f04270 */
[----:B------:R-:W-:Y:S01]  /*7700*/  @P4 STG.E.U16 desc[UR36][R4.64+0x20], R32 ;  /* 0x0000202004004986 */ /* 0x000fe2000c101524 */
[C---:B------:R-:W-:Y:S01]  /*7710*/  ISETP.GT.AND P4, PT, R0.reuse, RZ, P1 ;  /* 0x000000ff0000720c */ /* 0x040fe20000f84270 */
[----:B------:R-:W-:Y:S01]  /*7720*/  FMUL R47, R47, R154 ;  /* 0x0000009a2f2f7220 */ /* 0x000fe20000400000 */
[----:B------:R-:W-:Y:S01]  /*7730*/  F2FP.F16.F32.PACK_AB R34, RZ, R34 ;  /* 0x00000022ff22723e */ /* 0x000fe200000000ff */
[----:B------:R-:W-:Y:S01]  /*7740*/  @P5 STG.E.U16 desc[UR36][R4.64+0x22], R33 ;  /* 0x0000222104005986 */ /* 0x000fe2000c101524 */
[----:B------:R-:W-:Y:S01]  /*7750*/  ISETP.GT.AND P5, PT, R0, RZ, P0 ;  /* 0x000000ff0000720c */ /* 0x000fe200007a4270 */
[----:B------:R-:W-:Y:S01]  /*7760*/  FMUL R48, R48, R154 ;  /* 0x0000009a30307220 */ /* 0x000fe20000400000 */
[----:B------:R-:W-:Y:S01]  /*7770*/  F2FP.F16.F32.PACK_AB R35, RZ, R35 ;  /* 0x00000023ff23723e */ /* 0x000fe200000000ff */
[----:B------:R-:W-:Y:S01]  /*7780*/  @P2 STG.E.U16 desc[UR36][R6.64+0x20], R34 ;  /* 0x0000202206002986 */ /* 0x000fe2000c101524 */
[----:B------:R-:W-:Y:S01]  /*7790*/  F2FP.F16.F32.PACK_AB R36, RZ, R36 ;  /* 0x00000024ff24723e */ /* 0x000fe200000000ff */
[-C--:B------:R-:W-:Y:S01]  /*77a0*/  FMUL R49, R49, R154.reuse ;  /* 0x0000009a31317220 */ /* 0x080fe20000400000 */
[----:B------:R-:W-:Y:S01]  /*77b0*/  ISETP.GT.AND P2, PT, R0, 0x8, P1 ;  /* 0x000000080000780c */ /* 0x000fe20000f44270 */
[----:B------:R-:W-:Y:S01]  /*77c0*/  @P3 STG.E.U16 desc[UR36][R6.64+0x22], R35 ;  /* 0x0000222306003986 */ /* 0x000fe2000c101524 */
[----:B------:R-:W-:Y:S01]  /*77d0*/  ISETP.GT.AND P1, PT, R3, 0x20, PT ;  /* 0x000000200300780c */ /* 0x000fe20003f24270 */
[-C--:B------:R-:W-:Y:S01]  /*77e0*/  FMUL R50, R50, R154.reuse ;  /* 0x0000009a32327220 */ /* 0x080fe20000400000 */
[----:B------:R-:W-:Y:S01]  /*77f0*/  F2FP.F16.F32.PACK_AB R37, RZ, R37 ;  /* 0x00000025ff25723e */ /* 0x000fe200000000ff */
[----:B------:R-:W-:Y:S01]  /*7800*/  @P4 STG.E.U16 desc[UR36][R4.64+0x30], R36 ;  /* 0x0000302404004986 */ /* 0x000fe2000c101524 */
[C---:B------:R-:W-:Y:S01]  /*7810*/  ISETP.GT.AND P3, PT, R0.reuse, 0x8, P0 ;  /* 0x000000080000780c */ /* 0x040fe20000764270 */
[-C--:B------:R-:W-:Y:S01]  /*7820*/  FMUL R51, R51, R154.reuse ;  /* 0x0000009a33337220 */ /* 0x080fe20000400000 */
[----:B------:R-:W-:Y:S01]  /*7830*/  ISETP.GT.AND P0, PT, R3, 0x21, PT ;  /* 0x000000210300780c */ /* 0x000fe20003f04270 */
[----:B------:R-:W-:Y:S01]  /*7840*/  @P5 STG.E.U16 desc[UR36][R4.64+0x32], R37 ;  /* 0x0000322504005986 */ /* 0x000fe2000c101524 */
[----:B------:R-:W-:Y:S01]  /*7850*/  ISETP.GT.AND P4, PT, R0, RZ, P1 ;  /* 0x000000ff0000720c */ /* 0x000fe20000f84270 */
[----:B------:R-:W-:Y:S01]  /*7860*/  FMUL R52, R52, R154 ;  /* 0x0000009a34347220 */ /* 0x000fe20000400000 */
[----:B------:R-:W-:Y:S01]  /*7870*/  F2FP.F16.F32.PACK_AB R38, RZ, R38 ;  /* 0x00000026ff26723e */ /* 0x000fe200000000ff */
[-C--:B------:R-:W-:Y:S01]  /*7880*/  FMUL R53, R53, R154.reuse ;  /* 0x0000009a35357220 */ /* 0x080fe20000400000 */
        /* <DEDUP_REMOVED lines=325> */
[----:B------:R-:W-:Y:S01]  /*8ce0*/  FMUL R151, R151, R154 ;  /* 0x0000009a97977220 */ /* 0x000fe20000400000 */
[----:B------:R-:W-:Y:S01]  /*8cf0*/  ISETP.GT.AND P2, PT, R0, 0x8, P1 ;  /* 0x000000080000780c */ /* 0x000fe20000f44270 */
[----:B------:R-:W-:Y:S01]  /*8d00*/  @P3 STG.E.U16 desc[UR36][R6.64+0x132], R103 ;  /* 0x0001326706003986 */ /* 0x000fe2000c101524 */
[----:B------:R-:W-:-:S02]  /*8d10*/  ISETP.GT.AND P1, PT, R3, 0xa8, PT ;  /* 0x000000a80300780c */ /* 0x000fc40003f24270 */
[----:B------:R-:W-:Y:S01]  /*8d20*/  F2FP.F16.F32.PACK_AB R105, RZ, R105 ;  /* 0x00000069ff69723e */ /* 0x000fe200000000ff */
[----:B------:R-:W-:Y:S01]  /*8d30*/  @P4 STG.E.U16 desc[UR36][R4.64+0x140], R104 ;  /* 0x0001406804004986 */ /* 0x000fe2000c101524 */
[C---:B------:R-:W-:Y:S02]  /*8d40*/  ISETP.GT.AND P3, PT, R0.reuse, 0x8, P0 ;  /* 0x000000080000780c */ /* 0x040fe40000764270 */
[----:B------:R-:W-:Y:S01]  /*8d50*/  ISETP.GT.AND P0, PT, R3, 0xa9, PT ;  /* 0x000000a90300780c */ /* 0x000fe20003f04270 */
[----:B------:R-:W-:Y:S01]  /*8d60*/  @P5 STG.E.U16 desc[UR36][R4.64+0x142], R105 ;  /* 0x0001426904005986 */ /* 0x000fe2000c101524 */
[C---:B------:R-:W-:Y:S02]  /*8d70*/  ISETP.GT.AND P4, PT, R0.reuse, RZ, P1 ;  /* 0x000000ff0000720c */ /* 0x040fe40000f84270 */
[----:B------:R-:W-:Y:S02]  /*8d80*/  F2FP.F16.F32.PACK_AB R106, RZ, R106 ;  /* 0x0000006aff6a723e */ /* 0x000fe400000000ff */
[----:B------:R-:W-:-:S02]  /*8d90*/  ISETP.GT.AND P5, PT, R0, RZ, P0 ;  /* 0x000000ff0000720c */ /* 0x000fc400007a4270 */
[----:B------:R-:W-:Y:S01]  /*8da0*/  F2FP.F16.F32.PACK_AB R107, RZ, R107 ;  /* 0x0000006bff6b723e */ /* 0x000fe200000000ff */
[----:B------:R-:W-:Y:S01]  /*8db0*/  @P2 STG.E.U16 desc[UR36][R6.64+0x140], R106 ;  /* 0x0001406a06002986 */ /* 0x000fe2000c101524 */
[----:B------:R-:W-:Y:S02]  /*8dc0*/  F2FP.F16.F32.PACK_AB R108, RZ, R108 ;  /* 0x0000006cff6c723e */ /* 0x000fe400000000ff */
[C---:B------:R-:W-:Y:S01]  /*8dd0*/  ISETP.GT.AND P2, PT, R0.reuse, 0x8, P1 ;  /* 0x000000080000780c */ /* 0x040fe20000f44270 */
[----:B------:R-:W-:Y:S01]  /*8de0*/  @P3 STG.E.U16 desc[UR36][R6.64+0x142], R107 ;  /* 0x0001426b06003986 */ /* 0x000fe2000c101524 */
[----:B------:R-:W-:Y:S02]  /*8df0*/  ISETP.GT.AND P1, PT, R3, 0xb0, PT ;  /* 0x000000b00300780c */ /* 0x000fe40003f24270 */
[----:B------:R-:W-:Y:S01]  /*8e00*/  F2FP.F16.F32.PACK_AB R109, RZ, R109 ;  /* 0x0000006dff6d723e */ /* 0x000fe200000000ff */
[----:B------:R-:W-:Y:S01]  /*8e10*/  @P4 STG.E.U16 desc[UR36][R4.64+0x150], R108 ;  /* 0x0001506c04004986 */ /* 0x000fe2000c101524 */
[----:B------:R-:W-:-:S02]  /*8e20*/  ISETP.GT.AND P3, PT, R0, 0x8, P0 ;  /* 0x000000080000780c */ /* 0x000fc40000764270 */
[----:B------:R-:W-:Y:S01]  /*8e30*/  ISETP.GT.AND P0, PT, R3, 0xb1, PT ;  /* 0x000000b10300780c */ /* 0x000fe20003f04270 */
[----:B------:R-:W-:Y:S01]  /*8e40*/  @P5 STG.E.U16 desc[UR36][R4.64+0x152], R109 ;  /* 0x0001526d04005986 */ /* 0x000fe2000c101524 */
[C---:B------:R-:W-:Y:S02]  /*8e50*/  ISETP.GT.AND P4, PT, R0.reuse, RZ, P1 ;  /* 0x000000ff0000720c */ /* 0x040fe40000f84270 */
[----:B------:R-:W-:Y:S02]  /*8e60*/  F2FP.F16.F32.PACK_AB R110, RZ, R110 ;  /* 0x0000006eff6e723e */ /* 0x000fe400000000ff */
[----:B------:R-:W-:Y:S02]  /*8e70*/  ISETP.GT.AND P5, PT, R0, RZ, P0 ;  /* 0x000000ff0000720c */ /* 0x000fe400007a4270 */
[----:B------:R-:W-:Y:S01]  /*8e80*/  F2FP.F16.F32.PACK_AB R111, RZ, R111 ;  /* 0x0000006fff6f723e */ /* 0x000fe200000000ff */
[----:B------:R-:W-:Y:S01]  /*8e90*/  @P2 STG.E.U16 desc[UR36][R6.64+0x150], R110 ;  /* 0x0001506e06002986 */ /* 0x000fe2000c101524 */
[----:B------:R-:W-:-:S02]  /*8ea0*/  F2FP.F16.F32.PACK_AB R112, RZ, R112 ;  /* 0x00000070ff70723e */ /* 0x000fc400000000ff */
[C---:B------:R-:W-:Y:S01]  /*8eb0*/  ISETP.GT.AND P2, PT, R0.reuse, 0x8, P1 ;  /* 0x000000080000780c */ /* 0x040fe20000f44270 */
[----:B------:R-:W-:Y:S01]  /*8ec0*/  @P3 STG.E.U16 desc[UR36][R6.64+0x152], R111 ;  /* 0x0001526f06003986 */ /* 0x000fe2000c101524 */
[C---:B------:R-:W-:Y:S02]  /*8ed0*/  ISETP.GT.AND P1, PT, R3.reuse, 0xb8, PT ;  /* 0x000000b80300780c */ /* 0x040fe40003f24270 */
[----:B------:R-:W-:Y:S01]  /*8ee0*/  F2FP.F16.F32.PACK_AB R113, RZ, R113 ;  /* 0x00000071ff71723e */ /* 0x000fe200000000ff */
[----:B------:R-:W-:Y:S01]  /*8ef0*/  @P4 STG.E.U16 desc[UR36][R4.64+0x160], R112 ;  /* 0x0001607004004986 */ /* 0x000fe2000c101524 */
[C---:B------:R-:W-:Y:S02]  /*8f00*/  ISETP.GT.AND P3, PT, R0.reuse, 0x8, P0 ;  /* 0x000000080000780c */ /* 0x040fe40000764270 */
[----:B------:R-:W-:Y:S01]  /*8f10*/  ISETP.GT.AND P0, PT, R3, 0xb9, PT ;  /* 0x000000b90300780c */ /* 0x000fe20003f04270 */
[----:B------:R-:W-:Y:S01]  /*8f20*/  @P5 STG.E.U16 desc[UR36][R4.64+0x162], R113 ;  /* 0x0001627104005986 */ /* 0x000fe2000c101524 */
[----:B------:R-:W-:-:S02]  /*8f30*/  ISETP.GT.AND P4, PT, R0, RZ, P1 ;  /* 0x000000ff0000720c */ /* 0x000fc40000f84270 */
[----:B------:R-:W-:Y:S02]  /*8f40*/  F2FP.F16.F32.PACK_AB R114, RZ, R114 ;  /* 0x00000072ff72723e */ /* 0x000fe400000000ff */
[C---:B------:R-:W-:Y:S02]  /*8f50*/  ISETP.GT.AND P5, PT, R0.reuse, RZ, P0 ;  /* 0x000000ff0000720c */ /* 0x040fe400007a4270 */
[----:B------:R-:W-:Y:S01]  /*8f60*/  F2FP.F16.F32.PACK_AB R115, RZ, R115 ;  /* 0x00000073ff73723e */ /* 0x000fe200000000ff */
[----:B------:R-:W-:Y:S01]  /*8f70*/  @P2 STG.E.U16 desc[UR36][R6.64+0x160], R114 ;  /* 0x0001607206002986 */ /* 0x000fe2000c101524 */
[----:B------:R-:W-:Y:S02]  /*8f80*/  F2FP.F16.F32.PACK_AB R116, RZ, R116 ;  /* 0x00000074ff74723e */ /* 0x000fe400000000ff */
        /* <DEDUP_REMOVED lines=65> */
[----:B------:R-:W-:Y:S02]  /*93a0*/  ISETP.GT.AND P5, PT, R0, RZ, P0 ;  /* 0x000000ff0000720c */ /* 0x000fe400007a4270 */
[----:B------:R-:W-:Y:S02]  /*93b0*/  F2FP.F16.F32.PACK_AB R134, RZ, R134 ;  /* 0x00000086ff86723e */ /* 0x000fe400000000ff */
[----:B------:R-:W-:Y:S02]  /*93c0*/  F2FP.F16.F32.PACK_AB R135, RZ, R135 ;  /* 0x00000087ff87723e */ /* 0x000fe400000000ff */
[----:B------:R-:W-:Y:S01]  /*93d0*/  F2FP.F16.F32.PACK_AB R136, RZ, R136 ;  /* 0x00000088ff88723e */ /* 0x000fe200000000ff */
[----:B------:R-:W-:Y:S01]  /*93e0*/  @P2 STG.E.U16 desc[UR36][R6.64+0x1b0], R134 ;  /* 0x0001b08606002986 */ /* 0x000fe2000c101524 */
[----:B------:R-:W-:-:S02]  /*93f0*/  F2FP.F16.F32.PACK_AB R137, RZ, R137 ;  /* 0x00000089ff89723e */ /* 0x000fc400000000ff */
[C---:B------:R-:W-:Y:S01]  /*9400*/  ISETP.GT.AND P1, PT, R0.reuse, 0x8, P1 ;  /* 0x000000080000780c */ /* 0x040fe20000f24270 */
[----:B------:R-:W-:Y:S01]  /*9410*/  @P3 STG.E.U16 desc[UR36][R6.64+0x1b2], R135 ;  /* 0x0001b28706003986 */ /* 0x000fe2000c101524 */
[C---:B------:R-:W-:Y:S02]  /*9420*/  ISETP.GT.AND P2, PT, R0.reuse, 0x8, P0 ;  /* 0x000000080000780c */ /* 0x040fe40000744270 */
[C---:B------:R-:W-:Y:S01]  /*9430*/  ISETP.GT.AND P0, PT, R3.reuse, 0xe9, PT ;  /* 0x000000e90300780c */ /* 0x040fe20003f04270 */
[----:B------:R-:W-:Y:S01]  /*9440*/  @P4 STG.E.U16 desc[UR36][R4.64+0x1c0], R136 ;  /* 0x0001c08804004986 */ /* 0x000fe2000c101524 */
[----:B------:R-:W-:Y:S02]  /*9450*/  ISETP.GT.AND P4, PT, R3, 0xe8, PT ;  /* 0x000000e80300780c */ /* 0x000fe40003f84270 */
[----:B------:R-:W-:Y:S01]  /*9460*/  F2FP.F16.F32.PACK_AB R138, RZ, R138 ;  /* 0x0000008aff8a723e */ /* 0x000fe200000000ff */
[----:B------:R-:W-:Y:S01]  /*9470*/  @P5 STG.E.U16 desc[UR36][R4.64+0x1c2], R137 ;  /* 0x0001c28904005986 */ /* 0x000fe2000c101524 */
[----:B------:R-:W-:-:S02]  /*9480*/  ISETP.GT.AND P5, PT, R0, RZ, P4 ;  /* 0x000000ff0000720c */ /* 0x000fc400027a4270 */
[----:B------:R-:W-:Y:S01]  /*9490*/  F2FP.F16.F32.PACK_AB R139, RZ, R139 ;  /* 0x0000008bff8b723e */ /* 0x000fe200000000ff */
[----:B------:R-:W-:Y:S01]  /*94a0*/  @P1 STG.E.U16 desc[UR36][R6.64+0x1c0], R138 ;  /* 0x0001c08a06001986 */ /* 0x000fe2000c101524 */
[----:B------:R-:W-:Y:S02]  /*94b0*/  F2FP.F16.F32.PACK_AB R140, RZ, R140 ;  /* 0x0000008cff8c723e */ /* 0x000fe400000000ff */
[C---:B------:R-:W-:Y:S01]  /*94c0*/  ISETP.GT.AND P3, PT, R0.reuse, RZ, P0 ;  /* 0x000000ff0000720c */ /* 0x040fe20000764270 */
[----:B------:R-:W-:Y:S01]  /*94d0*/  @P2 STG.E.U16 desc[UR36][R6.64+0x1c2], R139 ;  /* 0x0001c28b06002986 */ /* 0x000fe2000c101524 */
[C---:B------:R-:W-:Y:S02]  /*94e0*/  ISETP.GT.AND P4, PT, R0.reuse, 0x8, P4 ;  /* 0x000000080000780c */ /* 0x040fe40002784270 */
[----:B------:R-:W-:Y:S02]  /*94f0*/  F2FP.F16.F32.PACK_AB R141, RZ, R141 ;  /* 0x0000008dff8d723e */ /* 0x000fe400000000ff */
[----:B------:R-:W-:Y:S01]  /*9500*/  F2FP.F16.F32.PACK_AB R142, RZ, R142 ;  /* 0x0000008eff8e723e */ /* 0x000fe200000000ff */
[----:B------:R-:W-:Y:S01]  /*9510*/  @P5 STG.E.U16 desc[UR36][R4.64+0x1d0], R140 ;  /* 0x0001d08c04005986 */ /* 0x000fe2000c101524 */
[----:B------:R-:W-:-:S02]  /*9520*/  ISETP.GT.AND P5, PT, R0, 0x8, P0 ;  /* 0x000000080000780c */ /* 0x000fc400007a4270 */
[----:B------:R-:W-:Y:S02]  /*9530*/  F2FP.F16.F32.PACK_AB R143, RZ, R143 ;  /* 0x0000008fff8f723e */ /* 0x000fe400000000ff */
[C---:B------:R-:W-:Y:S01]  /*9540*/  ISETP.GT.AND P0, PT, R3.reuse, 0xf1, PT ;  /* 0x000000f10300780c */ /* 0x040fe20003f04270 */
[----:B------:R-:W-:Y:S01]  /*9550*/  @P3 STG.E.U16 desc[UR36][R4.64+0x1d2], R141 ;  /* 0x0001d28d04003986 */ /* 0x000fe2000c101524 */
[----:B------:R-:W-:Y:S02]  /*9560*/  ISETP.GT.AND P3, PT, R3, 0xf0, PT ;  /* 0x000000f00300780c */ /* 0x000fe40003f64270 */
[----:B------:R-:W-:Y:S01]  /*9570*/  F2FP.F16.F32.PACK_AB R144, RZ, R144 ;  /* 0x00000090ff90723e */ /* 0x000fe200000000ff */
[----:B------:R-:W-:Y:S01]  /*9580*/  @P4 STG.E.U16 desc[UR36][R6.64+0x1d0], R142 ;  /* 0x0001d08e06004986 */ /* 0x000fe2000c101524 */
[C---:B------:R-:W-:Y:S02]  /*9590*/  ISETP.GT.AND P4, PT, R0.reuse, RZ, P3 ;  /* 0x000000ff0000720c */ /* 0x040fe40001f84270 */
[----:B------:R-:W-:Y:S01]  /*95a0*/  F2FP.F16.F32.PACK_AB R145, RZ, R145 ;  /* 0x00000091ff91723e */ /* 0x000fe200000000ff */
[----:B------:R-:W-:Y:S01]  /*95b0*/  @P5 STG.E.U16 desc[UR36][R6.64+0x1d2], R143 ;  /* 0x0001d28f06005986 */ /* 0x000fe2000c101524 */
[----:B------:R-:W-:-:S02]  /*95c0*/  ISETP.GT.AND P5, PT, R0, RZ, P0 ;  /* 0x000000ff0000720c */ /* 0x000fc400007a4270 */
[C---:B------:R-:W-:Y:S02]  /*95d0*/  ISETP.GT.AND P2, PT, R3.reuse, 0xf8, PT ;  /* 0x000000f80300780c */ /* 0x040fe40003f44270 */
[----:B------:R-:W-:Y:S02]  /*95e0*/  ISETP.GT.AND P1, PT, R3, 0xf9, PT ;  /* 0x000000f90300780c */ /* 0x000fe40003f24270 */
[C---:B------:R-:W-:Y:S02]  /*95f0*/  ISETP.GT.AND P3, PT, R0.reuse, 0x8, P3 ;  /* 0x000000080000780c */ /* 0x040fe40001f64270 */
[C---:B------:R-:W-:Y:S01]  /*9600*/  ISETP.GT.AND P0, PT, R0.reuse, 0x8, P0 ;  /* 0x000000080000780c */ /* 0x040fe20000704270 */
[----:B------:R-:W-:Y:S01]  /*9610*/  @P4 STG.E.U16 desc[UR36][R4.64+0x1e0], R144 ;  /* 0x0001e09004004986 */ /* 0x000fe2000c101524 */
[C---:B------:R-:W-:Y:S02]  /*9620*/  ISETP.GT.AND P4, PT, R0.reuse, RZ, P1 ;  /* 0x000000ff0000720c */ /* 0x040fe40000f84270 */
[----:B------:R-:W-:Y:S01]  /*9630*/  F2FP.F16.F32.PACK_AB R146, RZ, R146 ;  /* 0x00000092ff92723e */ /* 0x000fe200000000ff */
[----:B------:R-:W-:Y:S01]  /*9640*/  @P5 STG.E.U16 desc[UR36][R4.64+0x1e2], R145 ;  /* 0x0001e29104005986 */ /* 0x000fe2000c101524 */
[----:B------:R-:W-:-:S02]  /*9650*/  ISETP.GT.AND P5, PT, R0, RZ, P2 ;  /* 0x000000ff0000720c */ /* 0x000fc400017a4270 */
[C---:B------:R-:W-:Y:S02]  /*9660*/  ISETP.GT.AND P2, PT, R0.reuse, 0x8, P2 ;  /* 0x000000080000780c */ /* 0x040fe40001744270 */
[----:B------:R-:W-:Y:S01]  /*9670*/  F2FP.F16.F32.PACK_AB R147, RZ, R147 ;  /* 0x00000093ff93723e */ /* 0x000fe200000000ff */
[----:B------:R-:W-:Y:S01]  /*9680*/  @P3 STG.E.U16 desc[UR36][R6.64+0x1e0], R146 ;  /* 0x0001e09206003986 */ /* 0x000fe2000c101524 */
[----:B------:R-:W-:Y:S02]  /*9690*/  ISETP.GT.AND P1, PT, R0, 0x8, P1 ;  /* 0x000000080000780c */ /* 0x000fe40000f24270 */
[----:B------:R-:W-:Y:S01]  /*96a0*/  F2FP.F16.F32.PACK_AB R148, RZ, R148 ;  /* 0x00000094ff94723e */ /* 0x000fe200000000ff */
[----:B------:R-:W-:Y:S01]  /*96b0*/  @P0 STG.E.U16 desc[UR36][R6.64+0x1e2], R147 ;  /* 0x0001e29306000986 */ /* 0x000fe2000c101524 */
[----:B------:R-:W-:Y:S02]  /*96c0*/  F2FP.F16.F32.PACK_AB R149, RZ, R149 ;  /* 0x00000095ff95723e */ /* 0x000fe400000000ff */
[----:B------:R-:W-:Y:S01]  /*96d0*/  F2FP.F16.F32.PACK_AB R150, RZ, R150 ;  /* 0x00000096ff96723e */ /* 0x000fe200000000ff */
[----:B------:R-:W-:Y:S01]  /*96e0*/  @P5 STG.E.U16 desc[UR36][R4.64+0x1f0], R148 ;  /* 0x0001f09404005986 */ /* 0x000fe2000c101524 */
[----:B------:R-:W-:-:S03]  /*96f0*/  F2FP.F16.F32.PACK_AB R151, RZ, R151 ;  /* 0x00000097ff97723e */ /* 0x000fc600000000ff */
[----:B------:R0:W-:Y:S02]  /*9700*/  @P4 STG.E.U16 desc[UR36][R4.64+0x1f2], R149 ;  /* 0x0001f29504004986 */ /* 0x0001e4000c101524 */
[----:B0-----:R-:W-:Y:S02]  /*9710*/  @P2 IMAD.MOV.U32 R4, RZ, RZ, R6 ;  /* 0x000000ffff042224 */ /* 0x001fe400078e0006 */
[----:B------:R-:W-:-:S05]  /*9720*/  @P2 IMAD.MOV.U32 R5, RZ, RZ, R7 ;  /* 0x000000ffff052224 */ /* 0x000fca00078e0007 */
[----:B------:R0:W-:Y:S04]  /*9730*/  @P2 STG.E.U16 desc[UR36][R4.64+0x1f0], R150 ;  /* 0x0001f09604002986 */ /* 0x0001e8000c101524 */
[----:B------:R0:W-:Y:S02]  /*9740*/  @P1 STG.E.U16 desc[UR36][R6.64+0x1f2], R151 ;  /* 0x0001f29706001986 */ /* 0x0001e4000c101524 */
.L_x_283:
[----:B------:R-:W-:Y:S05]  /*9750*/  BSYNC B0 ;  /* 0x0000000000007941 */ /* 0x000fea0003800000 */
.L_x_29:
[----:B------:R-:W-:Y:S01]  /*9760*/  ULDC UR4, c[0x0][0xc] ;  /* 0x0000030000047ab9 */ /* 0x000fe20000000800 */
[----:B------:R-:W-:Y:S01]  /*9770*/  ULDC UR5, c[0x0][0x10] ;  /* 0x0000040000057ab9 */ /* 0x000fe20000000800 */
[----:B0-----:R-:W0:Y:S01]  /*9780*/  LDC R3, c[0x0][0x14] ;  /* 0x00000500ff037b82 */ /* 0x001e220000000800 */
[----:B------:R-:W-:Y:S01]  /*9790*/  UIMAD.WIDE.U32 UR4, UR4, UR5, URZ ;  /* 0x00000005040472a5 */ /* 0x000fe2000f8e003f */
[----:B------:R-:W-:Y:S01]  /*97a0*/  PRMT R0, RZ, 0x7610, R0 ;  /* 0x00007610ff007816 */ /* 0x000fe20000000000 */
[----:B----45:R-:W-:Y:S02]  /*97b0*/  IMAD.MOV.U32 R152, RZ, RZ, -0x1 ;  /* 0xffffffffff987424 */ /* 0x030fe400078e00ff */
[----:B------:R-:W-:Y:S02]  /*97c0*/  IMAD.MOV.U32 R23, RZ, RZ, -0x1 ;  /* 0xffffffffff177424 */ /* 0x000fe400078e00ff */
[----:B0-----:R-:W-:-:S04]  /*97d0*/  IMAD.WIDE.U32 R16, R3, UR4, R16 ;  /* 0x0000000403107c25 */ /* 0x001fc8000f8e0010 */
[----:B------:R-:W-:Y:S01]  /*97e0*/  IMAD R3, R3, UR5, RZ ;  /* 0x0000000503037c24 */ /* 0x000fe2000f8e02ff */
[----:B------:R-:W-:Y:S02]  /*97f0*/  ULDC.64 UR4, c[0x0][0x650] ;  /* 0x0001940000047ab9 */ /* 0x000fe40000000a00 */
[----:B------:R-:W-:Y:S01]  /*9800*/  ISETP.GE.U32.AND P0, PT, R16, UR4, PT ;  /* 0x0000000410007c0c */ /* 0x000fe2000bf06070 */
[----:B------:R-:W-:-:S05]  /*9810*/  IMAD.IADD R17, R17, 0x1, R3 ;  /* 0x0000000111117824 */ /* 0x000fca00078e0203 */
[----:B------:R-:W-:-:S13]  /*9820*/  ISETP.GE.U32.AND.EX P0, PT, R17, UR5, PT, P0 ;  /* 0x0000000511007c0c */ /* 0x000fda000bf06100 */
[----:B------:R-:W-:Y:S05]  /*9830*/  @P0 BRA `(.L_x_284) ;  /* 0x0000000400640947 */ /* 0x000fea0003800000 */
[----:B------:R-:W0:Y:S01]  /*9840*/  S2R R12, SR_CTAID.X ;  /* 0x00000000000c7919 */ /* 0x000e220000002500 */
[----:B------:R-:W4:Y:S01]  /*9850*/  LDC.64 R10, c[0x0][0x628] ;  /* 0x00018a00ff0a7b82 */ /* 0x000f220000000a00 */
[----:B------:R-:W-:Y:S01]  /*9860*/  ULDC UR4, c[0x0][0x150] ;  /* 0x0000540000047ab9 */ /* 0x000fe20000000800 */
[----:B-123--:R-:W-:Y:S01]  /*9870*/  IMAD.MOV.U32 R8, RZ, RZ, R16 ;  /* 0x000000ffff087224 */ /* 0x00efe200078e0010 */
[----:B------:R-:W1:Y:S01]  /*9880*/  S2R R24, SR_CTAID.Y ;  /* 0x0000000000187919 */ /* 0x000e620000002600 */
[----:B------:R-:W-:-:S04]  /*9890*/  IMAD.MOV.U32 R9, RZ, RZ, R17 ;  /* 0x000000ffff097224 */ /* 0x000fc800078e0011 */
[----:B------:R-:W2:Y:S08]  /*98a0*/  LDC R21, c[0x0][0x144] ;  /* 0x00005100ff157b82 */ /* 0x000eb00000000800 */
[----:B------:R-:W3:Y:S08]  /*98b0*/  LDC R0, c[0x0][0x630] ;  /* 0x00018c00ff007b82 */ /* 0x000ef00000000800 */
[----:B------:R-:W1:Y:S01]  /*98c0*/  LDC.64 R14, c[0x0][0x620] ;  /* 0x00018800ff0e7b82 */ /* 0x000e620000000a00 */
[----:B----4-:R-:W-:-:S04]  /*98d0*/  ISETP.NE.U32.AND P0, PT, R10, RZ, PT ;  /* 0x000000ff0a00720c */ /* 0x010fc80003f05070 */
[----:B------:R-:W-:Y:S02]  /*98e0*/  ISETP.NE.AND.EX P0, PT, R11, RZ, PT, P0 ;  /* 0x000000ff0b00720c */ /* 0x000fe40003f05300 */
[----:B0-----:R-:W-:-:S05]  /*98f0*/  I2FP.F32.U32 R3, R12 ;  /* 0x0000000c00037245 */ /* 0x001fca0000201000 */
[----:B------:R-:W-:-:S04]  /*9900*/  FMUL R3, R3, UR4 ;  /* 0x0000000403037c20 */ /* 0x000fc80008400000 */
[----:B------:R0:W4:Y:S02]  /*9910*/  F2I.U32.TRUNC.NTZ R20, R3 ;  /* 0x0000000300147305 */ /* 0x000124000020f000 */
[----:B--23--:R-:W-:Y:S05]  /*9920*/  @!P0 BRA `(.L_x_285) ;  /* 0x0000000000288947 */ /* 0x00cfea0003800000 */
[----:B0-----:R-:W0:Y:S02]  /*9930*/  LDC R3, c[0x0][0x634] ;  /* 0x00018d00ff037b82 */ /* 0x001e240000000800 */
        /* <DEDUP_REMOVED lines=9> */
.L_x_285:
[----:B------:R-:W2:Y:S01]  /*99d0*/  LDC.64 R30, c[0x0][0x640] ;  /* 0x00019000ff1e7b82 */ /* 0x000ea20000000a00 */
[-CC-:B------:R-:W-:Y:S01]  /*99e0*/  SHF.R.U64 R23, R8, R0.reuse, R9.reuse ;  /* 0x0000000008177219 */ /* 0x180fe20000001209 */
[----:B----4-:R-:W-:Y:S01]  /*99f0*/  IMAD.MOV R20, RZ, RZ, -R20 ;  /* 0x000000ffff147224 */ /* 0x010fe200078e0a14 */
[----:B------:R-:W-:Y:S01]  /*9a00*/  SHF.R.U32.HI R0, RZ, R0, R9 ;  /* 0x00000000ff007219 */ /* 0x000fe20000011609 */
[----:B------:R-:W-:Y:S01]  /*9a10*/  ULDC UR4, c[0x0][0x154] ;  /* 0x0000550000047ab9 */ /* 0x000fe20000000800 */
[----:B0-----:R-:W-:Y:S01]  /*9a20*/  IADD3 R3, P0, RZ, -R23, RZ ;  /* 0x80000017ff037210 */ /* 0x001fe20007f1e0ff */
[----:B------:R-:W-:Y:S02]  /*9a30*/  IMAD R26, R21, R20, R12 ;  /* 0x00000014151a7224 */ /* 0x000fe400078e020c */
[----:B------:R-:W0:Y:S01]  /*9a40*/  LDC R6, c[0x0][0x618] ;  /* 0x00018600ff067b82 */ /* 0x000e220000000800 */
[----:B------:R-:W-:Y:S02]  /*9a50*/  IMAD.MOV.U32 R7, RZ, RZ, 0x1 ;  /* 0x00000001ff077424 */ /* 0x000fe400078e00ff */
[----:B------:R-:W-:-:S04]  /*9a60*/  IMAD.X R5, RZ, RZ, ~R0, P0 ;  /* 0x000000ffff057224 */ /* 0x000fc800000e0e00 */
[-C--:B-1----:R-:W-:Y:S01]  /*9a70*/  IMAD R0, R5, R14.reuse, RZ ;  /* 0x0000000e05007224 */ /* 0x082fe200078e02ff */
[----:B------:R-:W1:Y:S01]  /*9a80*/  LDC R8, c[0x0][0x608] ;  /* 0x00018200ff087b82 */ /* 0x000e620000000800 */
[----:B------:R-:W-:-:S04]  /*9a90*/  IMAD.WIDE.U32 R4, R3, R14, R16 ;  /* 0x0000000e03047225 */ /* 0x000fc800078e0010 */
[----:B------:R-:W-:Y:S01]  /*9aa0*/  IMAD R3, R3, R15, R0 ;  /* 0x0000000f03037224 */ /* 0x000fe200078e0200 */
[----:B------:R-:W-:Y:S02]  /*9ab0*/  I2FP.F32.U32 R0, R24 ;  /* 0x0000001800007245 */ /* 0x000fe40000201000 */
[----:B------:R-:W3:Y:S01]  /*9ac0*/  LDC R28, c[0x0][0x658] ;  /* 0x00019600ff1c7b82 */ /* 0x000ee20000000800 */
[----:B------:R-:W-:Y:S01]  /*9ad0*/  IMAD.IADD R3, R5, 0x1, R3 ;  /* 0x0000000105037824 */ /* 0x000fe200078e0203 */
[----:B--2---:R-:W-:Y:S01]  /*9ae0*/  ISETP.NE.U32.AND P0, PT, R30, RZ, PT ;  /* 0x000000ff1e00720c */ /* 0x004fe20003f05070 */
[----:B------:R-:W-:Y:S01]  /*9af0*/  FMUL R0, R0, UR4 ;  /* 0x0000000400007c20 */ /* 0x000fe20008400000 */
[----:B------:R-:W-:Y:S02]  /*9b00*/  IMAD.MOV.U32 R5, RZ, RZ, -0x1 ;  /* 0xffffffffff057424 */ /* 0x000fe400078e00ff */
[----:B------:R-:W-:Y:S01]  /*9b10*/  ISETP.NE.AND.EX P0, PT, R31, RZ, PT, P0 ;  /* 0x000000ff1f00720c */ /* 0x000fe20003f05300 */
[----:B------:R2:W4:Y:S01]  /*9b20*/  F2I.U32.TRUNC.NTZ R13, R0 ;  /* 0x00000000000d7305 */ /* 0x000522000020f000 */
[----:B------:R-:W2:Y:S01]  /*9b30*/  LDC R15, c[0x0][0x148] ;  /* 0x00005200ff0f7b82 */ /* 0x000ea20000000800 */
[----:B0-----:R-:W-:-:S02]  /*9b40*/  SHF.R.U64 R12, R4, R6, R3 ;  /* 0x00000006040c7219 */ /* 0x001fc40000001203 */
[----:B------:R-:W-:-:S05]  /*9b50*/  SHF.R.U32.HI R3, RZ, R6, R3 ;  /* 0x00000006ff037219 */ /* 0x000fca0000011603 */
[----:B------:R-:W0:Y:S01]  /*9b60*/  LDC R20, c[0x0][0x600] ;  /* 0x00018000ff147b82 */ /* 0x000e220000000800 */
[-CC-:B-1----:R-:W-:Y:S02]  /*9b70*/  SHF.R.U64 R10, R12, R8.reuse, R3.reuse ;  /* 0x000000080c0a7219 */ /* 0x182fe40000001203 */
[----:B------:R-:W-:-:S05]  /*9b80*/  SHF.R.U32.HI R3, RZ, R8, R3 ;  /* 0x00000008ff037219 */ /* 0x000fca0000011603 */
[----:B------:R-:W1:Y:S01]  /*9b90*/  LDC R21, c[0x0][0x648] ;  /* 0x00019200ff157b82 */ /* 0x000e620000000800 */
[-C--:B---3--:R-:W-:Y:S02]  /*9ba0*/  SHF.L.U32 R4, R5, R28.reuse, RZ ;  /* 0x0000001c05047219 */ /* 0x088fe400000006ff */
[-CC-:B------:R-:W-:Y:S02]  /*9bb0*/  SHF.R.U64 R14, R10, R28.reuse, R3.reuse ;  /* 0x0000001c0a0e7219 */ /* 0x180fe40000001203 */
[----:B------:R-:W-:Y:S02]  /*9bc0*/  SHF.R.U32.HI R5, RZ, R28, R3 ;  /* 0x0000001cff057219 */ /* 0x000fe40000011603 */
[----:B------:R-:W-:Y:S01]  /*9bd0*/  LOP3.LUT R153, RZ, R4, RZ, 0x33, !PT ;  /* 0x00000004ff997212 */ /* 0x000fe200078e33ff */
[----:B------:R-:W3:Y:S01]  /*9be0*/  LDC R25, c[0x0][0x638] ;  /* 0x00018e00ff197b82 */ /* 0x000ee20000000800 */
[----:B------:R-:W-:Y:S01]  /*9bf0*/  SHF.L.U32 R28, R7, R28, RZ ;  /* 0x0000001c071c7219 */ /* 0x000fe200000006ff */
[----:B------:R-:W-:-:S06]  /*9c00*/  IMAD.MOV.U32 R4, RZ, RZ, R14 ;  /* 0x000000ffff047224 */ /* 0x000fcc00078e000e */
[----:B------:R-:W0:Y:S01]  /*9c10*/  LDC R27, c[0x0][0x610] ;  /* 0x00018400ff1b7b82 */ /* 0x000e220000000800 */
[----:B----4-:R-:W-:Y:S05]  /*9c20*/  @!P0 BRA `(.L_x_286) ;  /* 0x0000000000288947 */ /* 0x010fea0003800000 */
[----:B------:R-:W4:Y:S02]  /*9c30*/  LDC R3, c[0x0][0x64c] ;  /* 0x00019300ff037b82 */ /* 0x000f240000000800 */
[----:B----4-:R-:W-:-:S05]  /*9c40*/  IADD3 R3, P0, R14, R3, RZ ;  /* 0x000000030e037210 */ /* 0x010fca0007f1e0ff */
        /* <DEDUP_REMOVED lines=8> */
.L_x_286:
[----:B------:R-:W-:Y:S01]  /*9cd0*/  ISETP.NE.AND P0, PT, R2, 0x1, PT ;  /* 0x000000010200780c */ /* 0x000fe20003f05270 */
[----:B------:R-:W-:Y:S01]  /*9ce0*/  IMAD.MOV R13, RZ, RZ, -R13 ;  /* 0x000000ffff0d7224 */ /* 0x000fe200078e0a0d */
[----:B-12---:R-:W-:Y:S01]  /*9cf0*/  SHF.R.U64 R0, R4, R21, R5 ;  /* 0x0000001504007219 */ /* 0x006fe20000001205 */
[----:B0-----:R-:W-:Y:S01]  /*9d00*/  VIADD R5, R20, 0xffffffff ;  /* 0xffffffff14057836 */ /* 0x001fe20000000000 */
[----:B------:R-:W-:-:S03]  /*9d10*/  LOP3.LUT R153, R10, R153, RZ, 0xc0, !PT ;  /* 0x000000990a997212 */ /* 0x000fc600078ec0ff */
[----:B------:R-:W-:Y:S01]  /*9d20*/  IMAD.MOV R3, RZ, RZ, -R0 ;  /* 0x000000ffff037224 */ /* 0x000fe200078e0a00 */
[----:B------:R-:W-:Y:S01]  /*9d30*/  LOP3.LUT R5, R12, R5, RZ, 0xc0, !PT ;  /* 0x000000050c057212 */ /* 0x000fe200078ec0ff */
[----:B------:R-:W-:Y:S02]  /*9d40*/  IMAD R153, R28, R0, R153 ;  /* 0x000000001c997224 */ /* 0x000fe400078e0299 */
[----:B---3--:R-:W-:Y:S02]  /*9d50*/  IMAD R0, R3, R25, R14 ;  /* 0x0000001903007224 */ /* 0x008fe400078e020e */
[----:B------:R-:W-:Y:S02]  /*9d60*/  @P0 IMAD R26, R15, R13, R24 ;  /* 0x0000000d0f1a0224 */ /* 0x000fe400078e0218 */
[----:B------:R-:W-:Y:S02]  /*9d70*/  IMAD R4, R0, R20, R5 ;  /* 0x0000001400047224 */ /* 0x000fe400078e0205 */
[----:B------:R-:W-:-:S02]  /*9d80*/  IMAD R153, R153, R27, R26 ;  /* 0x0000001b99997224 */ /* 0x000fc400078e021a */
[----:B------:R-:W-:-:S03]  /*9d90*/  IMAD.MOV.U32 R3, RZ, RZ, 0x1 ;  /* 0x00000001ff037424 */ /* 0x000fc600078e00ff */
[----:B------:R-:W-:Y:S02]  /*9da0*/  SEL R152, R4, R153, !P0 ;  /* 0x0000009904987207 */ /* 0x000fe40004000000 */
[----:B------:R-:W-:Y:S02]  /*9db0*/  PRMT R0, R3, 0x7610, R0 ;  /* 0x0000761003007816 */ /* 0x000fe40000000000 */
[----:B------:R-:W-:-:S07]  /*9dc0*/  SEL R153, R153, R4, !P0 ;  /* 0x0000000499997207 */ /* 0x000fce0004000000 */
.L_x_284:
[----:B------:R-:W-:-:S13]  /*9dd0*/  LOP3.LUT P0, RZ, R0, 0xff, RZ, 0xc0, !PT ;  /* 0x000000ff00ff7812 */ /* 0x000fda000780c0ff */
[----:B------:R-:W-:Y:S05]  /*9de0*/  @P0 BRA `(.L_x_287) ;  /* 0xffffff7000840947 */ /* 0x000fea000383ffff */
[----:B------:R-:W-:Y:S05]  /*9df0*/  EXIT ;  /* 0x000000000000794d */ /* 0x000fea0003800000 */
.L_x_4:
[----:B0-----:R-:W-:Y:S01]  /*9e00*/  ULDC.64 UR4, c[0x0][0x650] ;  /* 0x0001940000047ab9 */ /* 0x001fe20000000a00 */
        /* <DEDUP_REMOVED lines=25> */
.L_x_289:
[--C-:B------:R-:W-:Y:S01]  /*9fa0*/  SHF.R.U64 R12, R10, R14, R11.reuse ;  /* 0x0000000e0a0c7219 */ /* 0x100fe2000000120b */
[----:B------:R-:W0:Y:S01]  /*9fb0*/  LDC R22, c[0x0][0x618] ;  /* 0x00018600ff167b82 */ /* 0x000e220000000800 */
[----:B------:R-:W-:Y:S01]  /*9fc0*/  I2FP.F32.U32 R6, R4 ;  /* 0x0000000400067245 */ /* 0x000fe20000201000 */
[----:B------:R-:W-:Y:S01]  /*9fd0*/  ULDC UR4, c[0x0][0x150] ;  /* 0x0000540000047ab9 */ /* 0x000fe20000000800 */
[----:B------:R-:W-:Y:S02]  /*9fe0*/  SHF.R.U32.HI R5, RZ, R14, R11 ;  /* 0x0000000eff057219 */ /* 0x000fe4000001160b */
[----:B------:R-:W-:Y:S01]  /*9ff0*/  IADD3 R9, P0, RZ, -R12, RZ ;  /* 0x8000000cff097210 */ /* 0x000fe20007f1e0ff */
[----:B------:R-:W-:Y:S01]  /*a000*/  FMUL R11, R6, UR4 ;  /* 0x00000004060b7c20 */ /* 0x000fe20008400000 */
[----:B------:R-:W-:Y:S01]  /*a010*/  ULDC UR4, c[0x0][0x154] ;  /* 0x0000550000047ab9 */ /* 0x000fe20000000800 */
[----:B------:R-:W1:Y:S02]  /*a020*/  LDC.64 R24, c[0x0][0x640] ;  /* 0x00019000ff187b82 */ /* 0x000e640000000a00 */
[----:B------:R-:W-:-:S02]  /*a030*/  IMAD.X R5, RZ, RZ, ~R5, P0 ;  /* 0x000000ffff057224 */ /* 0x000fc400000e0e05 */
[----:B------:R-:W2:Y:S01]  /*a040*/  F2I.U32.TRUNC.NTZ R11, R11 ;  /* 0x0000000b000b7305 */ /* 0x000ea2000020f000 */
[----:B------:R-:W-:-:S03]  /*a050*/  IMAD.WIDE.U32 R6, R9, R20, R16 ;  /* 0x0000001409067225 */ /* 0x000fc600078e0010 */
[----:B------:R-:W3:Y:S01]  /*a060*/  LDC R13, c[0x0][0x144] ;  /* 0x00005100ff0d7b82 */ /* 0x000ee20000000800 */
[----:B------:R-:W-:-:S04]  /*a070*/  IMAD R8, R5, R20, RZ ;  /* 0x0000001405087224 */ /* 0x000fc800078e02ff */
[----:B------:R-:W-:Y:S02]  /*a080*/  IMAD R5, R9, R21, R8 ;  /* 0x0000001509057224 */ /* 0x000fe400078e0208 */
[----:B------:R-:W-:Y:S01]  /*a090*/  IMAD.MOV.U32 R8, RZ, RZ, -0x1 ;  /* 0xffffffffff087424 */ /* 0x000fe200078e00ff */
[----:B------:R-:W4:Y:S01]  /*a0a0*/  LDC R14, c[0x0][0x608] ;  /* 0x00018200ff0e7b82 */ /* 0x000f220000000800 */
[----:B------:R-:W-:Y:S01]  /*a0b0*/  IMAD.IADD R5, R7, 0x1, R5 ;  /* 0x0000000107057824 */ /* 0x000fe200078e0205 */
[----:B------:R-:W-:-:S04]  /*a0c0*/  I2FP.F32.U32 R7, R3 ;  /* 0x0000000300077245 */ /* 0x000fc80000201000 */
[-C--:B0-----:R-:W-:Y:S01]  /*a0d0*/  SHF.R.U64 R10, R6, R22.reuse, R5 ;  /* 0x00000016060a7219 */ /* 0x081fe20000001205 */
[----:B--2---:R-:W-:Y:S01]  /*a0e0*/  IMAD.MOV R6, RZ, RZ, -R11 ;  /* 0x000000ffff067224 */ /* 0x004fe200078e0a0b */
[----:B------:R-:W0:Y:S01]  /*a0f0*/  LDC R9, c[0x0][0x658] ;  /* 0x00019600ff097b82 */ /* 0x000e220000000800 */
[----:B-1----:R-:W-:Y:S01]  /*a100*/  ISETP.NE.U32.AND P0, PT, R24, RZ, PT ;  /* 0x000000ff1800720c */ /* 0x002fe20003f05070 */
[----:B------:R-:W-:Y:S01]  /*a110*/  FMUL R7, R7, UR4 ;  /* 0x0000000407077c20 */ /* 0x000fe20008400000 */
[----:B------:R-:W-:Y:S02]  /*a120*/  SHF.R.U32.HI R5, RZ, R22, R5 ;  /* 0x00000016ff057219 */ /* 0x000fe40000011605 */
[----:B------:R-:W-:-:S03]  /*a130*/  ISETP.NE.AND.EX P0, PT, R25, RZ, PT, P0 ;  /* 0x000000ff1900720c */ /* 0x000fc60003f05300 */
[----:B------:R-:W1:Y:S01]  /*a140*/  LDC R20, c[0x0][0x148] ;  /* 0x00005200ff147b82 */ /* 0x000e620000000800 */
[----:B---3--:R-:W-:Y:S02]  /*a150*/  IMAD R23, R13, R6, R4 ;  /* 0x000000060d177224 */ /* 0x008fe400078e0204 */
[----:B------:R-:W-:-:S05]  /*a160*/  IMAD.MOV.U32 R6, RZ, RZ, 0x1 ;  /* 0x00000001ff067424 */ /* 0x000fca00078e00ff */
[----:B------:R-:W2:Y:S01]  /*a170*/  LDC R21, c[0x0][0x600] ;  /* 0x00018000ff157b82 */ /* 0x000ea20000000800 */
[-CC-:B----4-:R-:W-:Y:S02]  /*a180*/  SHF.R.U64 R13, R10, R14.reuse, R5.reuse ;  /* 0x0000000e0a0d7219 */ /* 0x190fe40000001205 */
[----:B------:R-:W-:Y:S02]  /*a190*/  SHF.R.U32.HI R4, RZ, R14, R5 ;  /* 0x0000000eff047219 */ /* 0x000fe40000011605 */
[----:B------:R3:W4:Y:S03]  /*a1a0*/  F2I.U32.TRUNC.NTZ R14, R7 ;  /* 0x00000007000e7305 */ /* 0x000726000020f000 */
[----:B------:R-:W1:Y:S01]  /*a1b0*/  LDC R26, c[0x0][0x648] ;  /* 0x00019200ff1a7b82 */ /* 0x000e620000000800 */
[-C--:B0-----:R-:W-:Y:S02]  /*a1c0*/  SHF.R.U64 R15, R13, R9.reuse, R4 ;  /* 0x000000090d0f7219 */ /* 0x081fe40000001204 */
[----:B------:R-:W-:-:S02]  /*a1d0*/  SHF.L.U32 R8, R8, R9, RZ ;  /* 0x0000000908087219 */ /* 0x000fc400000006ff */
[-C--:B------:R-:W-:Y:S01]  /*a1e0*/  SHF.R.U32.HI R5, RZ, R9.reuse, R4 ;  /* 0x00000009ff057219 */ /* 0x080fe20000011604 */
[----:B------:R-:W-:Y:S01]  /*a1f0*/  IMAD.MOV.U32 R4, RZ, RZ, R15 ;  /* 0x000000ffff047224 */ /* 0x000fe200078e000f */
[----:B------:R-:W-:Y:S01]  /*a200*/  SHF.L.U32 R22, R6, R9, RZ ;  /* 0x0000000906167219 */ /* 0x000fe200000006ff */
[----:B------:R-:W0:Y:S01]  /*a210*/  LDC R27, c[0x0][0x638] ;  /* 0x00018e00ff1b7b82 */ /* 0x000e220000000800 */
[----:B------:R-:W-:-:S07]  /*a220*/  LOP3.LUT R28, RZ, R8, RZ, 0x33, !PT ;  /* 0x00000008ff1c7212 */ /* 0x000fce00078e33ff */
        /* <DEDUP_REMOVED lines=12> */
.L_x_290:
[----:B------:R-:W-:Y:S01]  /*a2f0*/  ISETP.NE.AND P0, PT, R2, 0x1, PT ;  /* 0x000000010200780c */ /* 0x000fe20003f05270 */
[----:B--2---:R-:W-:Y:S01]  /*a300*/  VIADD R7, R21, 0xffffffff ;  /* 0xffffffff15077836 */ /* 0x004fe20000000000 */
[----:B-1----:R-:W-:Y:S01]  /*a310*/  SHF.R.U64 R5, R4, R26, R5 ;  /* 0x0000001a04057219 */ /* 0x002fe20000001205 */
[----:B------:R-:W-:Y:S01]  /*a320*/  IMAD.MOV R14, RZ, RZ, -R14 ;  /* 0x000000ffff0e7224 */ /* 0x000fe200078e0a0e */
[----:B------:R-:W-:Y:S01]  /*a330*/  LOP3.LUT R4, R13, R28, RZ, 0xc0, !PT ;  /* 0x0000001c0d047212 */ /* 0x000fe200078ec0ff */
[----:B------:R-:W-:Y:S01]  /*a340*/  IMAD.MOV.U32 R8, RZ, RZ, R12 ;  /* 0x000000ffff087224 */ /* 0x000fe200078e000c */
[----:B------:R-:W-:Y:S01]  /*a350*/  LOP3.LUT R10, R10, R7, RZ, 0xc0, !PT ;  /* 0x000000070a0a7212 */ /* 0x000fe200078ec0ff */
[----:B------:R-:W-:Y:S02]  /*a360*/  IMAD.MOV R6, RZ, RZ, -R5 ;  /* 0x000000ffff067224 */ /* 0x000fe400078e0a05 */
[----:B------:R-:W-:-:S04]  /*a370*/  IMAD R4, R22, R5, R4 ;  /* 0x0000000516047224 */ /* 0x000fc800078e0204 */
[----:B------:R-:W-:Y:S02]  /*a380*/  @P0 IMAD R23, R20, R14, R3 ;  /* 0x0000000e14170224 */ /* 0x000fe400078e0203 */
[----:B0-----:R-:W-:Y:S02]  /*a390*/  IMAD R3, R6, R27, R15 ;  /* 0x0000001b06037224 */ /* 0x001fe400078e020f */
[----:B------:R-:W-:Y:S02]  /*a3a0*/  IMAD R7, R4, R29, R23 ;  /* 0x0000001d04077224 */ /* 0x000fe400078e0217 */
[----:B------:R-:W-:Y:S02]  /*a3b0*/  IMAD R4, R3, R21, R10 ;  /* 0x0000001503047224 */ /* 0x000fe400078e020a */
[----:B------:R-:W-:-:S03]  /*a3c0*/  IMAD.MOV.U32 R6, RZ, RZ, 0x1 ;  /* 0x00000001ff067424 */ /* 0x000fc600078e00ff */
[----:B------:R-:W-:Y:S02]  /*a3d0*/  SEL R9, R4, R7, !P0 ;  /* 0x0000000704097207 */ /* 0x000fe40004000000 */
[----:B------:R-:W-:-:S07]  /*a3e0*/  SEL R7, R7, R4, !P0 ;  /* 0x0000000407077207 */ /* 0x000fce0004000000 */
.L_x_288:
[----:B------:R-:W-:-:S08]  /*a3f0*/  NOP ;  /* 0x0000000000007918 */ /* 0x000fd00000000000 */
[----:B------:R-:W0:-:S00]  /*a400*/  USETMAXREG.DEALLOC.CTAPOOL 0x28 ;  /* 0x00000028000079c8 */ /* 0x000e0000080e0500 */
[----:B0-----:R-:W-:-:S13]  /*a410*/  ISETP.NE.AND P0, PT, R0, RZ, PT ;  /* 0x000000ff0000720c */ /* 0x001fda0003f05270 */
[----:B------:R-:W-:Y:S05]  /*a420*/  @P0 EXIT ;  /* 0x000000000000094d */ /* 0x000fea0003800000 */
[----:B------:R-:W-:Y:S01]  /*a430*/  LOP3.LUT P0, RZ, R6, 0xff, RZ, 0xc0, !PT ;  /* 0x000000ff06ff7812 */ /* 0x000fe2000780c0ff */
[----:B------:R-:W-:Y:S02]  /*a440*/  IMAD.MOV.U32 R0, RZ, RZ, 0x1 ;  /* 0x00000001ff007424 */ /* 0x000fe400078e00ff */
[----:B------:R-:W-:-:S10]  /*a450*/  IMAD.MOV.U32 R12, RZ, RZ, RZ ;  /* 0x000000ffff0c7224 */ /* 0x000fd400078e00ff */
[----:B------:R-:W-:Y:S05]  /*a460*/  @!P0 BRA `(.L_x_291) ;  /* 0x0000000c00988947 */ /* 0x000fea0003800000 */
[----:B------:R-:W0:Y:S01]  /*a470*/  LDC R0, c[0x0][0x28c] ;  /* 0x0000a300ff007b82 */ /* 0x000e220000000800 */
[----:B------:R-:W-:Y:S01]  /*a480*/  ULDC UR5, c[0x0][0x658] ;  /* 0x0001960000057ab9 */ /* 0x000fe20000000800 */
[----:B------:R-:W-:Y:S01]  /*a490*/  UMOV UR7, 0xffffffff ;  /* 0xffffffff00077882 */ /* 0x000fe20000000000 */
[----:B------:R-:W-:Y:S01]  /*a4a0*/  ULDC UR6, c[0x0][0xc] ;  /* 0x0000030000067ab9 */ /* 0x000fe20000000800 */
[----:B------:R-:W-:Y:S01]  /*a4b0*/  USHF.L.U32 UR9, UR7, UR5, URZ ;  /* 0x0000000507097299 */ /* 0x000fe2000800063f */
[C---:B------:R-:W-:Y:S01]  /*a4c0*/  LOP3.LUT P2, RZ, R18.reuse, 0x7f, RZ, 0xc0, !PT ;  /* 0x0000007f12ff7812 */ /* 0x040fe2000784c0ff */
[----:B------:R-:W-:Y:S01]  /*a4d0*/  UMOV UR8, 0x1 ;  /* 0x0000000100087882 */ /* 0x000fe20000000000 */
[----:B------:R-:W-:Y:S01]  /*a4e0*/  ULDC UR7, c[0x0][0x10] ;  /* 0x0000040000077ab9 */ /* 0x000fe20000000800 */
[----:B------:R-:W-:Y:S01]  /*a4f0*/  LOP3.LUT P0, RZ, R18, 0x1f, RZ, 0xc0, !PT ;  /* 0x0000001f12ff7812 */ /* 0x000fe2000780c0ff */
[----:B------:R-:W-:Y:S01]  /*a500*/  UIMAD.WIDE.U32 UR6, UR6, UR7, URZ ;  /* 0x00000007060672a5 */ /* 0x000fe2000f8e003f */
[----:B------:R-:W-:Y:S01]  /*a510*/  BSSY B0, `(.L_x_291) ;  /* 0x00000db000007945 */ /* 0x000fe20003800000 */
[----:B------:R-:W-:Y:S01]  /*a520*/  USHF.L.U32 UR5, UR8, UR5, URZ ;  /* 0x0000000508057299 */ /* 0x000fe2000800063f */
[----:B------:R-:W-:Y:S01]  /*a530*/  IMAD.MOV.U32 R13, RZ, RZ, 0x1 ;  /* 0x00000001ff0d7424 */ /* 0x000fe200078e00ff */
[----:B------:R-:W-:Y:S01]  /*a540*/  LOP3.LUT R11, R19, 0x2, RZ, 0xfc, !PT ;  /* 0x00000002130b7812 */ /* 0x000fe200078efcff */
[----:B------:R-:W-:Y:S01]  /*a550*/  ULDC UR8, c[0x0][0x14] ;  /* 0x0000050000087ab9 */ /* 0x000fe20000000800 */
[----:B------:R-:W-:Y:S01]  /*a560*/  PLOP3.LUT P0, PT, P0, P2, PT, 0x8a, 0x0 ;  /* 0x000000000000781c */ /* 0x000fe20000705172 */
[----:B------:R-:W-:Y:S01]  /*a570*/  UIMAD.WIDE.U32 UR26, UR6, UR8, URZ ;  /* 0x00000008061a72a5 */ /* 0x000fe2000f8e003f */
[----:B------:R-:W-:Y:S01]  /*a580*/  IMAD.MOV.U32 R12, RZ, RZ, RZ ;  /* 0x000000ffff0c7224 */ /* 0x000fe200078e00ff */
[----:B------:R-:W-:Y:S01]  /*a590*/  UIMAD UR18, UR7, UR8, URZ ;  /* 0x00000008071272a4 */ /* 0x000fe2000f8e023f */
[----:B------:R-:W-:Y:S01]  /*a5a0*/  ULDC UR4, c[0x0][0x600] ;  /* 0x0001800000047ab9 */ /* 0x000fe20000000800 */
[----:B------:R-:W-:-:S02]  /*a5b0*/  ULOP3.LUT UR21, URZ, UR9, URZ, 0x33, !UPT ;  /* 0x000000093f157292 */ /* 0x000fc4000f8e333f */
[----:B------:R-:W-:Y:S01]  /*a5c0*/  UIADD3 UR4, UR4, -0x1, URZ ;  /* 0xffffffff04047890 */ /* 0x000fe2000fffe03f */
[----:B0-----:R-:W-:Y:S01]  /*a5d0*/  VIADD R0, R0, 0x1f ;  /* 0x0000001f00007836 */ /* 0x001fe20000000000 */
[----:B------:R-:W-:Y:S01]  /*a5e0*/  UIADD3 UR18, UR27, UR18, URZ ;  /* 0x000000121b127290 */ /* 0x000fe2000fffe03f */
[----:B------:R-:W-:-:S03]  /*a5f0*/  ULDC.64 UR30, c[0x0][0x198] ;  /* 0x00006600001e7ab9 */ /* 0x000fc60000000a00 */
[----:B------:R-:W-:-:S04]  /*a600*/  SHF.R.S32.HI R3, RZ, 0x1f, R0 ;  /* 0x0000001fff037819 */ /* 0x000fc80000011400 */
[----:B------:R-:W-:Y:S01]  /*a610*/  LEA.HI R3, R3, R0, RZ, 0x5 ;  /* 0x0000000003037211 */ /* 0x000fe200078f28ff */
[----:B------:R-:W-:-:S03]  /*a620*/  IMAD.MOV.U32 R0, RZ, RZ, 0x1 ;  /* 0x00000001ff007424 */ /* 0x000fc600078e00ff */
[----:B------:R-:W-:-:S05]  /*a630*/  SHF.R.S32.HI R3, RZ, 0x5, R3 ;  /* 0x00000005ff037819 */ /* 0x000fca0000011403 */
[----:B------:R-:W-:-:S07]  /*a640*/  VIADD R10, R3, 0x1 ;  /* 0x00000001030a7836 */ /* 0x000fce0000000000 */
.L_x_303:
[----:B------:R-:W-:-:S03]  /*a650*/  UMOV UR6, 0xffffffff ;  /* 0xffffffff00067882 */ /* 0x000fc60000000000 */
[----:B------:R-:W-:Y:S05]  /*a660*/  BRA.DIV UR6, `(.L_x_292) ;  /* 0x0000001206b87947 */ /* 0x000fea000b800000 */
[----:B------:R-:W-:-:S13]  /*a670*/  ELECT P6, URZ, PT ;  /* 0x00000000003f782f */ /* 0x000fda00038c0000 */
.L_x_319:
[----:B------:R-:W-:Y:S04]  /*a680*/  BSSY B1, `(.L_x_293) ;  /* 0x0000052000017945 */ /* 0x000fe80003800000 */
[----:B------:R-:W-:Y:S05]  /*a690*/  @!P6 BRA `(.L_x_294) ;  /* 0x000000040040e947 */ /* 0x000fea0003800000 */
[----:B------:R-:W0:Y:S02]  /*a6a0*/  LDC R4, c[0x0][0x28c] ;  /* 0x0000a300ff047b82 */ /* 0x000e240000000800 */
[----:B0-----:R-:W-:-:S13]  /*a6b0*/  ISETP.GE.AND P1, PT, R4, 0x1, PT ;  /* 0x000000010400780c */ /* 0x001fda0003f26270 */
[----:B------:R-:W-:Y:S05]  /*a6c0*/  @!P1 BRA `(.L_x_294) ;  /* 0x0000000400349947 */ /* 0x000fea0003800000 */
[----:B------:R-:W-:Y:S02]  /*a6d0*/  IMAD.SHL.U32 R15, R7, 0x80, RZ ;  /* 0x00000080070f7824 */ /* 0x000fe400078e00ff */
[----:B------:R-:W-:Y:S02]  /*a6e0*/  IMAD.SHL.U32 R18, R9, 0x100, RZ ;  /* 0x0000010009127824 */ /* 0x000fe400078e00ff */
[----:B------:R-:W-:Y:S02]  /*a6f0*/  IMAD.MOV.U32 R20, RZ, RZ, RZ ;  /* 0x000000ffff147224 */ /* 0x000fe400078e00ff */
[----:B------:R-:W-:Y:S02]  /*a700*/  IMAD.MOV.U32 R4, RZ, RZ, R10 ;  /* 0x000000ffff047224 */ /* 0x000fe400078e000a */
[----:B------:R-:W-:Y:S02]  /*a710*/  IMAD.MOV.U32 R5, RZ, RZ, R0 ;  /* 0x000000ffff057224 */ /* 0x000fe400078e0000 */
[----:B------:R-:W-:-:S02]  /*a720*/  IMAD.MOV.U32 R6, RZ, RZ, R12 ;  /* 0x000000ffff067224 */ /* 0x000fc400078e000c */
[----:B------:R-:W-:Y:S02]  /*a730*/  VIADD R22, R15, 0x40 ;  /* 0x000000400f167836 */ /* 0x000fe40000000000 */
[C---:B------:R-:W-:Y:S02]  /*a740*/  VIADD R23, R18.reuse, 0x40 ;  /* 0x0000004012177836 */ /* 0x040fe40000000000 */
[C---:B------:R-:W-:Y:S02]  /*a750*/  VIADD R24, R18.reuse, 0x80 ;  /* 0x0000008012187836 */ /* 0x040fe40000000000 */
[----:B------:R-:W-:-:S07]  /*a760*/  VIADD R25, R18, 0xc0 ;  /* 0x000000c012197836 */ /* 0x000fce0000000000 */
.L_x_298:
[----:B------:R-:W0:Y:S01]  /*a770*/  S2R R14, SR_CgaCtaId ;  /* 0x00000000000e7919 */ /* 0x000e220000008800 */
[----:B------:R-:W-:Y:S01]  /*a780*/  MOV R7, 0x400 ;  /* 0x0000040000077802 */ /* 0x000fe20000000f00 */
[----:B------:R-:W1:Y:S03]  /*a790*/  @!P2 LDC R9, c[0x0][0x500] ;  /* 0x00014000ff09ab82 */ /* 0x000e660000000800 */
[----:B0-----:R-:W-:Y:S02]  /*a7a0*/  LEA R21, R14, R7, 0x18 ;  /* 0x000000070e157211 */ /* 0x001fe400078ec0ff */
[----:B------:R-:W-:-:S03]  /*a7b0*/  SHF.L.U32 R7, R5, 0x1f, RZ ;  /* 0x0000001f05077819 */ /* 0x000fc600000006ff */
[----:B------:R-:W-:-:S04]  /*a7c0*/  IMAD R14, R6, 0x8, R21 ;  /* 0x00000008060e7824 */ /* 0x000fc800078e0215 */
[----:B------:R-:W0:Y:S02]  /*a7d0*/  SYNCS.PHASECHK.TRANS64.TRYWAIT P1, [R14+URZ+0x48], R7 ;  /* 0x000048070e0075a7 */ /* 0x000e24000802017f */
[----:B01----:R-:W-:Y:S05]  /*a7e0*/  @!P1 BRA `(.L_x_295) ;  /* 0x0000001000789947 */ /* 0x003fea0003800000 */
.L_x_320:
[----:B0-----:R-:W-:Y:S01]  /*a7f0*/  PRMT R7, R11, 0x9910, RZ ;  /* 0x000099100b077816 */ /* 0x001fe200000000ff */
[----:B------:R0:W-:Y:S03]  /*a800*/  @!P2 SYNCS.ARRIVE.TRANS64 RZ, [R14+URZ], R9 ;  /* 0x000000090effa9a7 */ /* 0x0001e6000800003f */
[----:B------:R-:W-:-:S13]  /*a810*/  ISETP.NE.AND P1, PT, R7, 0x2, PT ;  /* 0x000000020700780c */ /* 0x000fda0003f25270 */
[----:B0-----:R-:W-:Y:S05]  /*a820*/  @P1 BRA `(.L_x_296) ;  /* 0x0000000000041947 */ /* 0x001fea0003800000 */
[----:B------:R-:W-:Y:S01]  /*a830*/  BPT.TRAP 0x1 ;  /* 0x000000040000795c */ /* 0x000fe20000300000 */
.L_x_296:
[----:B------:R-:W-:Y:S05]  /*a840*/  @P0 BRA `(.L_x_297) ;  /* 0x0000000000040947 */ /* 0x000fea0003800000 */
[----:B------:R-:W-:Y:S01]  /*a850*/  BPT.TRAP 0x1 ;  /* 0x000000040000795c */ /* 0x000fe20000300000 */
.L_x_297:
[----:B------:R-:W-:Y:S01]  /*a860*/  R2UR UR13, R21 ;  /* 0x00000000150d72ca */ /* 0x000fe200000e0000 */
[C---:B------:R-:W-:Y:S01]  /*a870*/  IMAD R21, R6.reuse, 0x2000, R21 ;  /* 0x0000200006157824 */ /* 0x040fe200078e0215 */
[----:B------:R-:W-:Y:S01]  /*a880*/  R2UR UR23, R6 ;  /* 0x00000000061772ca */ /* 0x000fe200000e0000 */
[----:B------:R-:W-:Y:S01]  /*a890*/  UIADD3 UR6, UP0, UR30, 0xf0, URZ ;  /* 0x000000f01e067890 */ /* 0x000fe2000ff1e03f */
[----:B------:R-:W-:Y:S01]  /*a8a0*/  R2UR UR9, R14 ;  /* 0x000000000e0972ca */ /* 0x000fe200000e0000 */
[----:B------:R-:W-:Y:S01]  /*a8b0*/  UIADD3 UR14, UP1, UR30, 0x1f0, URZ ;  /* 0x000001f01e0e7890 */ /* 0x000fe2000ff3e03f */
[----:B------:R-:W-:Y:S01]  /*a8c0*/  R2UR UR8, R21 ;  /* 0x00000000150872ca */ /* 0x000fe200000e0000 */
[----:B------:R-:W-:Y:S01]  /*a8d0*/  UIADD3.X UR7, URZ, UR31, URZ, UP0, !UPT ;  /* 0x0000001f3f077290 */ /* 0x000fe200087fe43f */
[----:B------:R-:W-:Y:S01]  /*a8e0*/  R2UR UR10, R15 ;  /* 0x000000000f0a72ca */ /* 0x000fe200000e0000 */
[----:B------:R-:W-:Y:S01]  /*a8f0*/  UMOV UR16, 0x0 ;  /* 0x0000000000107882 */ /* 0x000fe20000000000 */
[----:B------:R-:W-:Y:S01]  /*a900*/  R2UR UR11, R20 ;  /* 0x00000000140b72ca */ /* 0x000fe200000e0000 */
[----:B------:R-:W-:Y:S01]  /*a910*/  UMOV UR17, 0x10000000 ;  /* 0x1000000000117882 */ /* 0x000fe20000000000 */
[----:B------:R-:W-:Y:S01]  /*a920*/  R2UR UR12, R8 ;  /* 0x00000000080c72ca */ /* 0x000fe200000e0000 */
[----:B------:R-:W-:Y:S01]  /*a930*/  UIADD3 UR13, UR13, 0x12180, URZ ;  /* 0x000121800d0d7890 */ /* 0x000fe2000fffe03f */
[----:B------:R-:W-:Y:S01]  /*a940*/  R2UR UR22, R22 ;  /* 0x00000000161672ca */ /* 0x000fe200000e0000 */
[----:B------:R-:W-:Y:S01]  /*a950*/  UIADD3.X UR15, URZ, UR31, URZ, UP1, !UPT ;  /* 0x0000001f3f0f7290 */ /* 0x000fe20008ffe43f */
[----:B------:R-:W-:Y:S01]  /*a960*/  R2UR UR24, R18 ;  /* 0x00000000121872ca */ /* 0x000fe200000e0000 */
[----:B------:R-:W-:Y:S01]  /*a970*/  ULEA UR13, UR23, UR13, 0xe ;  /* 0x0000000d170d7291 */ /* 0x000fe2000f8e703f */
[----:B------:R-:W-:Y:S01]  /*a980*/  R2UR UR25, R23 ;  /* 0x00000000171972ca */ /* 0x000fe200000e0000 */
[----:B------:R-:W-:Y:S01]  /*a990*/  UIADD3 UR19, UR8, 0x180, URZ ;  /* 0x0000018008137890 */ /* 0x000fe2000fffe03f */
[----:B------:R-:W-:Y:S01]  /*a9a0*/  R2UR UR28, R24 ;  /* 0x00000000181c72ca */ /* 0x000fe200000e0000 */
[----:B------:R-:W-:Y:S01]  /*a9b0*/  UIADD3 UR20, UR8, 0x1180, URZ ;  /* 0x0000118008147890 */ /* 0x000fe2000fffe03f */
[----:B------:R-:W-:-:S02]  /*a9c0*/  VIADD R4, R4, 0xffffffff ;  /* 0xffffffff04047836 */ /* 0x000fc40000000000 */
[----:B------:R-:W-:Y:S02]  /*a9d0*/  VIADD R6, R6, 0x1 ;  /* 0x0000000106067836 */ /* 0x000fe40000000000 */
[----:B------:R-:W-:Y:S01]  /*a9e0*/  UMOV UR8, UR19 ;  /* 0x0000001300087c82 */ /* 0x000fe20008000000 */
[----:B------:R-:W-:Y:S01]  /*a9f0*/  UIADD3 UR19, UR13, 0x1000, URZ ;  /* 0x000010000d137890 */ /* 0x000fe2000fffe03f */
[----:B------:R0:W-:Y:S01]  /*aa00*/  UTMALDG.3D [UR8], [UR6], desc[UR16] ;  /* 0x00001008060075b4 */ /* 0x0001e20008011000 */
[----:B------:R-:W-:Y:S01]  /*aa10*/  ISETP.GT.AND P3, PT, R4, 0x1, PT ;  /* 0x000000010400780c */ /* 0x000fe20003f64270 */
[----:B------:R-:W-:Y:S01]  /*aa20*/  VIADD R20, R20, 0x20 ;  /* 0x0000002014147836 */ /* 0x000fe20000000000 */
[----:B------:R-:W-:-:S04]  /*aa30*/  ISETP.NE.AND P1, PT, R6, 0x9, PT ;  /* 0x000000090600780c */ /* 0x000fc80003f25270 */
[----:B------:R-:W-:Y:S02]  /*aa40*/  SEL R14, RZ, 0x1, P1 ;  /* 0x00000001ff0e7807 */ /* 0x000fe40000800000 */
[----:B------:R-:W-:Y:S02]  /*aa50*/  SEL R6, R6, RZ, P1 ;  /* 0x000000ff06067207 */ /* 0x000fe40000800000 */
[----:B------:R-:W-:Y:S01]  /*aa60*/  LOP3.LUT R5, R5, R14, RZ, 0x3c, !PT ;  /* 0x0000000e05057212 */ /* 0x000fe200078e3cff */
[----:B0-----:R-:W-:Y:S01]  /*aa70*/  UMOV UR10, UR22 ;  /* 0x00000016000a7c82 */ /* 0x001fe20008000000 */
[----:B------:R-:W-:Y:S01]  /*aa80*/  R2UR UR22, R25 ;  /* 0x00000000191672ca */ /* 0x000fe200000e0000 */
[----:B------:R-:W-:Y:S01]  /*aa90*/  UMOV UR8, UR20 ;  /* 0x0000001400087c82 */ /* 0x000fe20008000000 */
[----:B------:R-:W-:Y:S01]  /*aaa0*/  UIADD3 UR20, UR13, 0x2000, URZ ;  /* 0x000020000d147890 */ /* 0x000fe2000fffe03f */
[----:B------:R0:W-:Y:S02]  /*aab0*/  UTMALDG.3D [UR8], [UR6], desc[UR16] ;  /* 0x00001008060075b4 */ /* 0x0001e40008011000 */
[----:B0-----:R-:W-:Y:S01]  /*aac0*/  UMOV UR8, UR13 ;  /* 0x0000000d00087c82 */ /* 0x001fe20008000000 */
[----:B------:R-:W-:Y:S01]  /*aad0*/  UMOV UR10, UR24 ;  /* 0x00000018000a7c82 */ /* 0x000fe20008000000 */
[----:B------:R-:W-:Y:S01]  /*aae0*/  UIADD3 UR13, UR13, 0x3000, URZ ;  /* 0x000030000d0d7890 */ /* 0x000fe2000fffe03f */
[----:B------:R0:W-:Y:S02]  /*aaf0*/  UTMALDG.3D [UR8], [UR14], desc[UR16] ;  /* 0x000010080e0075b4 */ /* 0x0001e40008011000 */
[----:B0-----:R-:W-:Y:S01]  /*ab00*/  UMOV UR8, UR19 ;  /* 0x0000001300087c82 */ /* 0x001fe20008000000 */
[----:B------:R-:W-:-:S02]  /*ab10*/  UMOV UR10, UR25 ;  /* 0x00000019000a7c82 */ /* 0x000fc40008000000 */
[----:B------:R0:W-:Y:S02]  /*ab20*/  UTMALDG.3D [UR8], [UR14], desc[UR16] ;  /* 0x000010080e0075b4 */ /* 0x0001e40008011000 */
[----:B0-----:R-:W-:Y:S01]  /*ab30*/  UMOV UR8, UR20 ;  /* 0x0000001400087c82 */ /* 0x001fe20008000000 */
[----:B------:R-:W-:Y:S02]  /*ab40*/  UMOV UR10, UR28 ;  /* 0x0000001c000a7c82 */ /* 0x000fe40008000000 */
[----:B------:R0:W-:Y:S02]  /*ab50*/  UTMALDG.3D [UR8], [UR14], desc[UR16] ;  /* 0x000010080e0075b4 */ /* 0x0001e40008011000 */
[----:B0-----:R-:W-:Y:S01]  /*ab60*/  UMOV UR8, UR13 ;  /* 0x0000000d00087c82 */ /* 0x001fe20008000000 */
[----:B------:R-:W-:Y:S02]  /*ab70*/  UMOV UR10, UR22 ;  /* 0x00000016000a7c82 */ /* 0x000fe40008000000 */
[----:B------:R0:W-:Y:S02]  /*ab80*/  UTMALDG.3D [UR8], [UR14], desc[UR16] ;  /* 0x000010080e0075b4 */ /* 0x0001e40008011000 */
[----:B0-----:R-:W-:Y:S05]  /*ab90*/  @P3 BRA `(.L_x_298) ;  /* 0xfffffff800f43947 */ /* 0x001fea000383ffff */
.L_x_294:
[----:B------:R-:W-:Y:S05]  /*aba0*/  BSYNC B1 ;  /* 0x0000000000017941 */ /* 0x000fea0003800000 */
.L_x_293:
[----:B------:R-:W-:Y:S01]  /*abb0*/  LOP3.LUT P3, RZ, R13, 0xff, RZ, 0xc0, !PT ;  /* 0x000000ff0dff7812 */ /* 0x000fe2000786c0ff */
[----:B------:R-:W-:Y:S01]  /*abc0*/  IMAD.IADD R12, R3, 0x1, R12 ;  /* 0x00000001030c7824 */ /* 0x000fe200078e020c */
[----:B------:R-:W-:Y:S01]  /*abd0*/  IADD3 R16, P4, R16, UR26, RZ ;  /* 0x0000001a10107c10 */ /* 0x000fe2000ff9e0ff */
[----:B------:R-:W-:Y:S01]  /*abe0*/  ULDC.64 UR6, c[0x0][0x650] ;  /* 0x0001940000067ab9 */ /* 0x000fe20000000a00 */
[----:B------:R-:W-:Y:S01]  /*abf0*/  BSSY B1, `(.L_x_299) ;  /* 0x000006a000017945 */ /* 0x000fe20003800000 */
[----:B------:R-:W-:Y:S01]  /*ac00*/  IMAD.MOV.U32 R9, RZ, RZ, -0x1 ;  /* 0xffffffffff097424 */ /* 0x000fe200078e00ff */
[----:B------:R-:W-:Y:S01]  /*ac10*/  ISETP.GT.U32.AND P1, PT, R12, 0x8, PT ;  /* 0x000000080c00780c */ /* 0x000fe20003f24070 */
[----:B------:R-:W-:Y:S01]  /*ac20*/  IMAD.MOV.U32 R8, RZ, RZ, -0x1 ;  /* 0xffffffffff087424 */ /* 0x000fe200078e00ff */
[----:B------:R-:W-:Y:S02]  /*ac30*/  IADD3.X R17, R17, UR18, RZ, P4, !PT ;  /* 0x0000001211117c10 */ /* 0x000fe4000a7fe4ff */
[----:B------:R-:W-:-:S02]  /*ac40*/  ISETP.LT.U32.AND P1, PT, R3, 0x9, P1 ;  /* 0x000000090300780c */ /* 0x000fc40000f21070 */
[----:B------:R-:W-:Y:S01]  /*ac50*/  PRMT R13, RZ, 0x7610, R13 ;  /* 0x00007610ff0d7816 */ /* 0x000fe2000000000d */
[----:B------:R-:W0:Y:S01]  /*ac60*/  @P3 S2R R5, SR_CgaCtaId ;  /* 0x0000000000053919 */ /* 0x000e220000008800 */
[----:B------:R-:W-:-:S04]  /*ac70*/  @P3 MOV R4, 0x400 ;  /* 0x0000040000043802 */ /* 0x000fc80000000f00 */
[----:B0-----:R-:W-:Y:S01]  /*ac80*/  @P3 LEA R6, R5, R4, 0x18 ;  /* 0x0000000405063211 */ /* 0x001fe200078ec0ff */
[----:B------:R-:W-:-:S03]  /*ac90*/  IMAD.WIDE.U32 R4, R12, 0x38e38e39, RZ ;  /* 0x38e38e390c047825 */ /* 0x000fc600078e00ff */
[----:B------:R0:W-:Y:S01]  /*aca0*/  @P3 SYNCS.ARRIVE.TRANS64.A1T0 RZ, [R6+URZ+0xa8], RZ ;  /* 0x0000a8ff06ff39a7 */ /* 0x0001e2000810003f */
[----:B------:R-:W-:Y:S02]  /*acb0*/  ISETP.GE.U32.AND P3, PT, R3, 0x9, PT ;  /* 0x000000090300780c */ /* 0x000fe40003f66070 */
[----:B------:R-:W-:Y:S02]  /*acc0*/  SHF.R.U32.HI R7, RZ, 0x1, R5 ;  /* 0x00000001ff077819 */ /* 0x000fe40000011605 */
[----:B------:R-:W-:Y:S02]  /*acd0*/  SEL R5, RZ, 0x1, !P1 ;  /* 0x00000001ff057807 */ /* 0x000fe40004800000 */
[----:B------:R-:W-:Y:S01]  /*ace0*/  ISETP.GE.U32.AND P1, PT, R16, UR6, PT ;  /* 0x0000000610007c0c */ /* 0x000fe2000bf26070 */
[----:B------:R-:W-:Y:S01]  /*acf0*/  IMAD R12, R7, -0x9, R12 ;  /* 0xfffffff7070c7824 */ /* 0x000fe200078e020c */
[----:B------:R-:W-:Y:S02]  /*ad00*/  LOP3.LUT R0, R0, R5, RZ, 0x3c, !PT ;  /* 0x0000000500007212 */ /* 0x000fe400078e3cff */
[----:B------:R-:W-:-:S02]  /*ad10*/  ISETP.GE.U32.AND.EX P1, PT, R17, UR7, PT, P1 ;  /* 0x0000000711007c0c */ /* 0x000fc4000bf26110 */
[----:B------:R-:W-:Y:S02]  /*ad20*/  PRMT R4, RZ, 0x7610, R4 ;  /* 0x00007610ff047816 */ /* 0x000fe40000000004 */
[----:B------:R-:W-:Y:S01]  /*ad30*/  @P3 LOP3.LUT R0, R0, 0x1, R7, 0x78, !PT ;  /* 0x0000000100003812 */ /* 0x000fe200078e7807 */
[----:B------:R-:W-:-:S08]  /*ad40*/  IMAD.MOV.U32 R7, RZ, RZ, -0x1 ;  /* 0xffffffffff077424 */ /* 0x000fd000078e00ff */
[----:B0-----:R-:W-:Y:S05]  /*ad50*/  @P1 BRA `(.L_x_300) ;  /* 0x00000004004c1947 */ /* 0x001fea0003800000 */
[----:B------:R-:W-:Y:S01]  /*ad60*/  ULDC.64 UR6, c[0x0][0x628] ;  /* 0x00018a0000067ab9 */ /* 0x000fe20000000a00 */
[----:B------:R-:W0:Y:S01]  /*ad70*/  S2R R15, SR_CTAID.X ;  /* 0x00000000000f7919 */ /* 0x000e220000002500 */
[----:B------:R-:W-:Y:S01]  /*ad80*/  ISETP.NE.U32.AND P1, PT, RZ, UR6, PT ;  /* 0x00000006ff007c0c */ /* 0x000fe2000bf25070 */
[----:B------:R-:W-:Y:S01]  /*ad90*/  ULDC UR9, c[0x0][0x630] ;  /* 0x00018c0000097ab9 */ /* 0x000fe20000000800 */
[----:B------:R-:W-:Y:S01]  /*ada0*/  IMAD.MOV.U32 R4, RZ, RZ, R16 ;  /* 0x000000ffff047224 */ /* 0x000fe200078e0010 */
[----:B------:R-:W1:Y:S01]  /*adb0*/  S2R R14, SR_CTAID.Y ;  /* 0x00000000000e7919 */ /* 0x000e620000002600 */
[----:B------:R-:W-:Y:S01]  /*adc0*/  ISETP.NE.AND.EX P1, PT, RZ, UR7, PT, P1 ;  /* 0x00000007ff007c0c */ /* 0x000fe2000bf25310 */
[----:B------:R-:W-:-:S12]  /*add0*/  IMAD.MOV.U32 R5, RZ, RZ, R17 ;  /* 0x000000ffff057224 */ /* 0x000fd800078e0011 */
[----:B------:R-:W-:Y:S05]  /*ade0*/  @!P1 BRA `(.L_x_301) ;  /* 0x0000000000289947 */ /* 0x000fea0003800000 */
[----:B------:R-:W-:Y:S02]  /*adf0*/  ULDC UR8, c[0x0][0x634] ;  /* 0x00018d0000087ab9 */ /* 0x000fe40000000800 */
[----:B------:R-:W-:-:S05]  /*ae00*/  IADD3 R9, P1, R16, UR8, RZ ;  /* 0x0000000810097c10 */ /* 0x000fca000ff3e0ff */
[----:B------:R-:W-:-:S04]  /*ae10*/  IMAD.X R21, RZ, RZ, R17, P1 ;  /* 0x000000ffff157224 */ /* 0x000fc800008e0611 */
[----:B------:R-:W-:-:S04]  /*ae20*/  IMAD.WIDE.U32 R6, R21, UR6, RZ ;  /* 0x0000000615067c25 */ /* 0x000fc8000f8e00ff */
[----:B------:R-:W-:-:S04]  /*ae30*/  IMAD.WIDE.U32 R6, P1, R9, UR7, R6 ;  /* 0x0000000709067c25 */ /* 0x000fc8000f820006 */
[----:B------:R-:W-:-:S04]  /*ae40*/  IMAD.WIDE.U32 R8, R9, UR6, RZ ;  /* 0x0000000609087c25 */ /* 0x000fc8000f8e00ff */
[----:B------:R-:W-:Y:S01]  /*ae50*/  IMAD.X R5, RZ, RZ, RZ, P1 ;  /* 0x000000ffff057224 */ /* 0x000fe200008e06ff */
[----:B------:R-:W-:Y:S01]  /*ae60*/  IADD3 RZ, P1, R9, R6, RZ ;  /* 0x0000000609ff7210 */ /* 0x000fe20007f3e0ff */
[----:B------:R-:W-:-:S04]  /*ae70*/  IMAD.MOV.U32 R4, RZ, RZ, R7 ;  /* 0x000000ffff047224 */ /* 0x000fc800078e0007 */
[----:B------:R-:W-:-:S08]  /*ae80*/  IMAD.WIDE.U32.X R4, R21, UR7, R4, P1 ;  /* 0x0000000715047c25 */ /* 0x000fd000088e0404 */
.L_x_301:
[--C-:B------:R-:W-:Y:S01]  /*ae90*/  SHF.R.U64 R8, R4, UR9, R5.reuse ;  /* 0x0000000904087c19 */ /* 0x100fe20008001205 */
[----:B------:R-:W-:Y:S01]  /*aea0*/  ULDC.64 UR6, c[0x0][0x620] ;  /* 0x0001880000067ab9 */ /* 0x000fe20000000a00 */
[----:B------:R-:W-:Y:S01]  /*aeb0*/  SHF.R.U32.HI R4, RZ, UR9, R5 ;  /* 0x00000009ff047c19 */ /* 0x000fe20008011605 */
[----:B------:R-:W2:Y:S01]  /*aec0*/  LDC R24, c[0x0][0x144] ;  /* 0x00005100ff187b82 */ /* 0x000ea20000000800 */
[----:B------:R-:W-:Y:S01]  /*aed0*/  IADD3 R7, P1, RZ, -R8, RZ ;  /* 0x80000008ff077210 */ /* 0x000fe20007f3e0ff */
[----:B------:R-:W-:Y:S01]  /*aee0*/  ULDC.64 UR10, c[0x0][0x640] ;  /* 0x00019000000a7ab9 */ /* 0x000fe20000000a00 */
[----:B0-----:R-:W-:Y:S01]  /*aef0*/  I2FP.F32.U32 R9, R15 ;  /* 0x0000000f00097245 */ /* 0x001fe20000201000 */
[----:B------:R-:W-:Y:S02]  /*af00*/  ULDC UR8, c[0x0][0x608] ;  /* 0x0001820000087ab9 */ /* 0x000fe40000000800 */
[----:B------:R-:W-:Y:S01]  /*af10*/  IMAD.X R4, RZ, RZ, ~R4, P1 ;  /* 0x000000ffff047224 */ /* 0x000fe200008e0e04 */
[----:B------:R-:W-:Y:S01]  /*af20*/  ISETP.NE.U32.AND P1, PT, RZ, UR10, PT ;  /* 0x0000000aff007c0c */ /* 0x000fe2000bf25070 */
[----:B------:R-:W0:Y:S02]  /*af30*/  LDC R21, c[0x0][0x148] ;  /* 0x00005200ff157b82 */ /* 0x000e240000000800 */
[----:B------:R-:W-:Y:S01]  /*af40*/  IMAD R6, R4, UR6, RZ ;  /* 0x0000000604067c24 */ /* 0x000fe2000f8e02ff */
[----:B------:R-:W-:Y:S01]  /*af50*/  ISETP.NE.AND.EX P1, PT, RZ, UR11, PT, P1 ;  /* 0x0000000bff007c0c */ /* 0x000fe2000bf25310 */
[----:B------:R-:W-:Y:S01]  /*af60*/  IMAD.WIDE.U32 R4, R7, UR6, R16 ;  /* 0x0000000607047c25 */ /* 0x000fe2000f8e0010 */
[----:B------:R-:W-:-:S03]  /*af70*/  ULDC UR6, c[0x0][0x150] ;  /* 0x0000540000067ab9 */ /* 0x000fc60000000800 */
[----:B------:R-:W-:Y:S02]  /*af80*/  IMAD R7, R7, UR7, R6 ;  /* 0x0000000707077c24 */ /* 0x000fe4000f8e0206 */
[----:B------:R-:W-:Y:S01]  /*af90*/  FMUL R6, R9, UR6 ;  /* 0x0000000609067c20 */ /* 0x000fe20008400000 */
[----:B------:R-:W-:Y:S01]  /*afa0*/  ULDC UR6, c[0x0][0x618] ;  /* 0x0001860000067ab9 */ /* 0x000fe20000000800 */
[----:B------:R-:W-:Y:S01]  /*afb0*/  ULDC UR7, c[0x0][0x154] ;  /* 0x0000550000077ab9 */ /* 0x000fe20000000800 */
[----:B------:R-:W-:-:S03]  /*afc0*/  IMAD.IADD R5, R5, 0x1, R7 ;  /* 0x0000000105057824 */ /* 0x000fc600078e0207 */
[----:B------:R-:W3:Y:S02]  /*afd0*/  F2I.U32.TRUNC.NTZ R6, R6 ;  /* 0x0000000600067305 */ /* 0x000ee4000020f000 */
[----:B------:R-:W-:Y:S02]  /*afe0*/  SHF.R.U64 R9, R4, UR6, R5 ;  /* 0x0000000604097c19 */ /* 0x000fe40008001205 */
[----:B-1----:R-:W-:-:S05]  /*aff0*/  I2FP.F32.U32 R4, R14 ;  /* 0x0000000e00047245 */ /* 0x002fca0000201000 */
[----:B------:R-:W-:Y:S01]  /*b000*/  FMUL R22, R4, UR7 ;  /* 0x0000000704167c20 */ /* 0x000fe20008400000 */
[----:B------:R-:W-:Y:S01]  /*b010*/  SHF.R.U32.HI R4, RZ, UR6, R5 ;  /* 0x00000006ff047c19 */ /* 0x000fe20008011605 */
[----:B------:R-:W-:-:S03]  /*b020*/  ULDC UR6, c[0x0][0x658] ;  /* 0x0001960000067ab9 */ /* 0x000fc60000000800 */
[--C-:B------:R-:W-:Y:S01]  /*b030*/  SHF.R.U64 R20, R9, UR8, R4.reuse ;  /* 0x0000000809147c19 */ /* 0x100fe20008001204 */
[----:B------:R-:W1:Y:S01]  /*b040*/  F2I.U32.TRUNC.NTZ R22, R22 ;  /* 0x0000001600167305 */ /* 0x000e62000020f000 */
[----:B------:R-:W-:Y:S01]  /*b050*/  SHF.R.U32.HI R5, RZ, UR8, R4 ;  /* 0x00000008ff057c19 */ /* 0x000fe20008011604 */
[----:B---3--:R-:W-:-:S03]  /*b060*/  IMAD.MOV R6, RZ, RZ, -R6 ;  /* 0x000000ffff067224 */ /* 0x008fc600078e0a06 */
[----:B------:R-:W-:Y:S01]  /*b070*/  SHF.R.U64 R18, R20, UR6, R5 ;  /* 0x0000000614127c19 */ /* 0x000fe20008001205 */
[----:B--2---:R-:W-:Y:S01]  /*b080*/  IMAD R15, R24, R6, R15 ;  /* 0x00000006180f7224 */ /* 0x004fe200078e020f */
[----:B------:R-:W-:-:S03]  /*b090*/  SHF.R.U32.HI R23, RZ, UR6, R5 ;  /* 0x00000006ff177c19 */ /* 0x000fc60008011605 */
[----:B------:R-:W-:Y:S02]  /*b0a0*/  IMAD.MOV.U32 R4, RZ, RZ, R18 ;  /* 0x000000ffff047224 */ /* 0x000fe400078e0012 */
[----:B------:R-:W-:Y:S01]  /*b0b0*/  IMAD.MOV.U32 R5, RZ, RZ, R23 ;  /* 0x000000ffff057224 */ /* 0x000fe200078e0017 */
[----:B-1----:R-:W-:Y:S06]  /*b0c0*/  @!P1 BRA `(.L_x_302) ;  /* 0x0000000000289947 */ /* 0x002fec0003800000 */
[----:B------:R-:W-:Y:S02]  /*b0d0*/  ULDC UR6, c[0x0][0x64c] ;  /* 0x0001930000067ab9 */ /* 0x000fe40000000800 */
[----:B------:R-:W-:-:S05]  /*b0e0*/  IADD3 R5, P1, R18, UR6, RZ ;  /* 0x0000000612057c10 */ /* 0x000fca000ff3e0ff */
[----:B------:R-:W-:-:S04]  /*b0f0*/  IMAD.X R23, RZ, RZ, R23, P1 ;  /* 0x000000ffff177224 */ /* 0x000fc800008e0617 */
[----:B------:R-:W-:-:S04]  /*b100*/  IMAD.WIDE.U32 R6, R23, UR10, RZ ;  /* 0x0000000a17067c25 */ /* 0x000fc8000f8e00ff */
[----:B------:R-:W-:-:S04]  /*b110*/  IMAD.WIDE.U32 R6, P1, R5, UR11, R6 ;  /* 0x0000000b05067c25 */ /* 0x000fc8000f820006 */
[----:B------:R-:W-:-:S04]  /*b120*/  IMAD.WIDE.U32 R4, R5, UR10, RZ ;  /* 0x0000000a05047c25 */ /* 0x000fc8000f8e00ff */
[----:B------:R-:W-:Y:S01]  /*b130*/  IMAD.MOV.U32 R4, RZ, RZ, R7 ;  /* 0x000000ffff047224 */ /* 0x000fe200078e0007 */
[----:B------:R-:W-:Y:S01]  /*b140*/  IADD3 RZ, P3, R5, R6, RZ ;  /* 0x0000000605ff7210 */ /* 0x000fe20007f7e0ff */
[----:B------:R-:W-:-:S04]  /*b150*/  IMAD.X R5, RZ, RZ, RZ, P1 ;  /* 0x000000ffff057224 */ /* 0x000fc800008e06ff */
[----:B------:R-:W-:-:S08]  /*b160*/  IMAD.WIDE.U32.X R4, R23, UR11, R4, P3 ;  /* 0x0000000b17047c25 */ /* 0x000fd000098e0404 */
.L_x_302:
[----:B------:R-:W-:Y:S01]  /*b170*/  ISETP.NE.AND P1, PT, R2, 0x1, PT ;  /* 0x000000010200780c */ /* 0x000fe20003f25270 */
[----:B------:R-:W-:Y:S01]  /*b180*/  ULDC UR6, c[0x0][0x648] ;  /* 0x0001920000067ab9 */ /* 0x000fe20000000800 */
[----:B------:R-:W-:Y:S01]  /*b190*/  LOP3.LUT R20, R20, UR21, RZ, 0xc0, !PT ;  /* 0x0000001514147c12 */ /* 0x000fe2000f8ec0ff */
[----:B------:R-:W-:Y:S01]  /*b1a0*/  IMAD.MOV R22, RZ, RZ, -R22 ;  /* 0x000000ffff167224 */ /* 0x000fe200078e0a16 */
[----:B------:R-:W-:Y:S01]  /*b1b0*/  SHF.R.U64 R5, R4, UR6, R5 ;  /* 0x0000000604057c19 */ /* 0x000fe20008001205 */
[----:B------:R-:W-:Y:S01]  /*b1c0*/  ULDC UR6, c[0x0][0x638] ;  /* 0x00018e0000067ab9 */ /* 0x000fe20000000800 */
[----:B------:R-:W-:Y:S01]  /*b1d0*/  LOP3.LUT R9, R9, UR4, RZ, 0xc0, !PT ;  /* 0x0000000409097c12 */ /* 0x000fe2000f8ec0ff */
[----:B------:R-:W-:Y:S01]  /*b1e0*/  ULDC UR7, c[0x0][0x610] ;  /* 0x0001840000077ab9 */ /* 0x000fe20000000800 */
[----:B------:R-:W-:Y:S02]  /*b1f0*/  IMAD.MOV.U32 R4, RZ, RZ, 0x1 ;  /* 0x00000001ff047424 */ /* 0x000fe400078e00ff */
[----:B------:R-:W-:-:S02]  /*b200*/  IMAD.MOV R7, RZ, RZ, -R5 ;  /* 0x000000ffff077224 */ /* 0x000fc400078e0a05 */
[----:B------:R-:W-:Y:S02]  /*b210*/  IMAD R20, R5, UR5, R20 ;  /* 0x0000000505147c24 */ /* 0x000fe4000f8e0214 */
[----:B0-----:R-:W-:Y:S02]  /*b220*/  @P1 IMAD R15, R21, R22, R14 ;  /* 0x00000016150f1224 */ /* 0x001fe400078e020e */
[----:B------:R-:W-:Y:S01]  /*b230*/  IMAD R18, R7, UR6, R18 ;  /* 0x0000000607127c24 */ /* 0x000fe2000f8e0212 */
[----:B------:R-:W-:Y:S01]  /*b240*/  ULDC UR6, c[0x0][0x600] ;  /* 0x0001800000067ab9 */ /* 0x000fe20000000800 */
[----:B------:R-:W-:Y:S02]  /*b250*/  IMAD R15, R20, UR7, R15 ;  /* 0x00000007140f7c24 */ /* 0x000fe4000f8e020f */
[----:B------:R-:W-:-:S05]  /*b260*/  IMAD R18, R18, UR6, R9 ;  /* 0x0000000612127c24 */ /* 0x000fca000f8e0209 */
[----:B------:R-:W-:Y:S02]  /*b270*/  SEL R9, R18, R15, !P1 ;  /* 0x0000000f12097207 */ /* 0x000fe40004800000 */
[----:B------:R-:W-:-:S07]  /*b280*/  SEL R7, R15, R18, !P1 ;  /* 0x000000120f077207 */ /* 0x000fce0004800000 */
.L_x_300:
[----:B------:R-:W-:Y:S05]  /*b290*/  BSYNC B1 ;  /* 0x0000000000017941 */ /* 0x000fea0003800000 */
.L_x_299:
[----:B------:R-:W-:-:S13]  /*b2a0*/  LOP3.LUT P1, RZ, R4, 0xff, RZ, 0xc0, !PT ;  /* 0x000000ff04ff7812 */ /* 0x000fda000782c0ff */
[----:B------:R-:W-:Y:S05]  /*b2b0*/  @P1 BRA `(.L_x_303) ;  /* 0xfffffff000e41947 */ /* 0x000fea000383ffff */
[----:B------:R-:W-:Y:S05]  /*b2c0*/  BSYNC B0 ;  /* 0x0000000000007941 */ /* 0x000fea0003800000 */
.L_x_291:
[----:B------:R-:W-:-:S03]  /*b2d0*/  UMOV UR6, 0xffffffff ;  /* 0xffffffff00067882 */ /* 0x000fc60000000000 */
[----:B------:R-:W-:Y:S05]  /*b2e0*/  BRA.DIV UR6, `(.L_x_304) ;  /* 0x0000000606cc7947 */ /* 0x000fea000b800000 */
[----:B------:R-:W-:-:S13]  /*b2f0*/  ELECT P6, URZ, PT ;  /* 0x00000000003f782f */ /* 0x000fda00038c0000 */
.L_x_323:
[----:B------:R-:W-:Y:S04]  /*b300*/  BSSY B0, `(.L_x_305) ;  /* 0x0000058000007945 */ /* 0x000fe80003800000 */
[----:B------:R-:W-:Y:S05]  /*b310*/  @!P6 BRA `(.L_x_306) ;  /* 0x000000040058e947 */ /* 0x000fea0003800000 */
[----:B------:R-:W-:-:S04]  /*b320*/  LOP3.LUT R19, R19, 0x2, RZ, 0xfc, !PT ;  /* 0x0000000213137812 */ /* 0x000fc800078efcff */
[----:B------:R-:W-:-:S13]  /*b330*/  ISETP.NE.AND P0, PT, R19, 0x3, PT ;  /* 0x000000031300780c */ /* 0x000fda0003f05270 */
[----:B------:R-:W-:Y:S05]  /*b340*/  @!P0 BRA `(.L_x_307) ;  /* 0x0000000000048947 */ /* 0x000fea0003800000 */
[----:B------:R-:W-:Y:S01]  /*b350*/  BPT.TRAP 0x1 ;  /* 0x000000040000795c */ /* 0x000fe20000300000 */
.L_x_307:
[----:B------:R-:W0:Y:S01]  /*b360*/  S2R R3, SR_CgaCtaId ;  /* 0x0000000000037919 */ /* 0x000e220000008800 */
[----:B------:R-:W-:-:S04]  /*b370*/  MOV R2, 0x400 ;  /* 0x0000040000027802 */ /* 0x000fc80000000f00 */
[----:B0-----:R-:W-:Y:S02]  /*b380*/  LEA R3, R3, R2, 0x18 ;  /* 0x0000000203037211 */ /* 0x001fe400078ec0ff */
[----:B------:R-:W-:-:S03]  /*b390*/  SHF.L.U32 R2, R0, 0x1f, RZ ;  /* 0x0000001f00027819 */ /* 0x000fc600000006ff */
[----:B------:R-:W-:-:S04]  /*b3a0*/  VIADD R3, R3, 0x48 ;  /* 0x0000004803037836 */ /* 0x000fc80000000000 */
[C---:B------:R-:W-:Y:S02]  /*b3b0*/  IMAD R7, R12.reuse, 0x8, R3 ;  /* 0x000000080c077824 */ /* 0x040fe400078e0203 */
[----:B------:R-:W-:Y:S02]  /*b3c0*/  VIADD R12, R12, 0x1 ;  /* 0x000000010c0c7836 */ /* 0x000fe40000000000 */
[----:B------:R-:W0:Y:S03]  /*b3d0*/  SYNCS.PHASECHK.TRANS64.TRYWAIT P0, [R7+URZ], R2 ;  /* 0x00000002070075a7 */ /* 0x000e26000800017f */
[----:B------:R-:W-:-:S04]  /*b3e0*/  ISETP.NE.AND P1, PT, R12, 0x9, PT ;  /* 0x000000090c00780c */ /* 0x000fc80003f25270 */
[----:B------:R-:W-:Y:S02]  /*b3f0*/  SEL R5, RZ, 0x1, P1 ;  /* 0x00000001ff057807 */ /* 0x000fe40000800000 */
[----:B------:R-:W-:Y:S02]  /*b400*/  SEL R12, R12, RZ, P1 ;  /* 0x000000ff0c0c7207 */ /* 0x000fe40000800000 */
[----:B------:R-:W-:-:S03]  /*b410*/  LOP3.LUT R5, R0, R5, RZ, 0x3c, !PT ;  /* 0x0000000500057212 */ /* 0x000fc600078e3cff */
[----:B------:R-:W-:Y:S01]  /*b420*/  IMAD R9, R12, 0x8, R3 ;  /* 0x000000080c097824 */ /* 0x000fe200078e0203 */
[----:B------:R-:W-:Y:S01]  /*b430*/  SHF.L.U32 R4, R5, 0x1f, RZ ;  /* 0x0000001f05047819 */ /* 0x000fe200000006ff */
[----:B0-----:R-:W-:Y:S06]  /*b440*/  @!P0 BRA `(.L_x_308) ;  /* 0x0000000400948947 */ /* 0x001fec0003800000 */
.L_x_324:
[----:B------:R-:W1:Y:S01]  /*b450*/  SYNCS.PHASECHK.TRANS64.TRYWAIT P0, [R9+URZ], R4 ;  /* 0x00000004090075a7 */ /* 0x000e62000800017f */
[----:B------:R-:W-:-:S05]  /*b460*/  VIADD R0, R12, 0x1 ;  /* 0x000000010c007836 */ /* 0x000fca0000000000 */
[----:B------:R-:W-:-:S04]  /*b470*/  ISETP.NE.AND P1, PT, R0, 0x9, PT ;  /* 0x000000090000780c */ /* 0x000fc80003f25270 */
[----:B0-----:R-:W-:Y:S02]  /*b480*/  SEL R2, RZ, 0x1, P1 ;  /* 0x00000001ff027807 */ /* 0x001fe40000800000 */
[----:B------:R-:W-:Y:S02]  /*b490*/  SEL R0, R0, RZ, P1 ;  /* 0x000000ff00007207 */ /* 0x000fe40000800000 */
[----:B------:R-:W-:-:S03]  /*b4a0*/  LOP3.LUT R7, R5, R2, RZ, 0x3c, !PT ;  /* 0x0000000205077212 */ /* 0x000fc600078e3cff */
[----:B------:R-:W-:Y:S01]  /*b4b0*/  IMAD R6, R0, 0x8, R3 ;  /* 0x0000000800067824 */ /* 0x000fe200078e0203 */
[----:B------:R-:W-:Y:S01]  /*b4c0*/  SHF.L.U32 R5, R7, 0x1f, RZ ;  /* 0x0000001f07057819 */ /* 0x000fe200000006ff */
[----:B-1----:R-:W-:Y:S06]  /*b4d0*/  @!P0 BRA `(.L_x_309) ;  /* 0x0000000400848947 */ /* 0x002fec0003800000 */
.L_x_325:
[----:B------:R-:W1:Y:S01]  /*b4e0*/  SYNCS.PHASECHK.TRANS64.TRYWAIT P0, [R6+URZ], R5 ;  /* 0x00000005060075a7 */ /* 0x000e62000800017f */
[----:B------:R-:W-:-:S05]  /*b4f0*/  VIADD R0, R0, 0x1 ;  /* 0x0000000100007836 */ /* 0x000fca0000000000 */
[----:B------:R-:W-:-:S04]  /*b500*/  ISETP.NE.AND P1, PT, R0, 0x9, PT ;  /* 0x000000090000780c */ /* 0x000fc80003f25270 */
[----:B------:R-:W-:Y:S02]  /*b510*/  SEL R2, RZ, 0x1, P1 ;  /* 0x00000001ff027807 */ /* 0x000fe40000800000 */
[----:B------:R-:W-:Y:S02]  /*b520*/  SEL R0, R0, RZ, P1 ;  /* 0x000000ff00007207 */ /* 0x000fe40000800000 */
[----:B------:R-:W-:-:S03]  /*b530*/  LOP3.LUT R7, R7, R2, RZ, 0x3c, !PT ;  /* 0x0000000207077212 */ /* 0x000fc600078e3cff */
[----:B0-----:R-:W-:Y:S01]  /*b540*/  IMAD R9, R0, 0x8, R3 ;  /* 0x0000000800097824 */ /* 0x001fe200078e0203 */
[----:B------:R-:W-:Y:S01]  /*b550*/  SHF.L.U32 R4, R7, 0x1f, RZ ;  /* 0x0000001f07047819 */ /* 0x000fe200000006ff */
[----:B-1----:R-:W-:Y:S06]  /*b560*/  @!P0 BRA `(.L_x_310) ;  /* 0x0000000400748947 */ /* 0x002fec0003800000 */
.L_x_326:
        /* <DEDUP_REMOVED lines=9> */
.L_x_327:
        /* <DEDUP_REMOVED lines=9> */
.L_x_328:
        /* <DEDUP_REMOVED lines=9> */
.L_x_329:
        /* <DEDUP_REMOVED lines=9> */
.L_x_330:
[----:B------:R-:W1:Y:S01]  /*b7b0*/  SYNCS.PHASECHK.TRANS64.TRYWAIT P0, [R9+URZ], R4 ;  /* 0x00000004090075a7 */ /* 0x000e62000800017f */
[----:B------:R-:W-:-:S05]  /*b7c0*/  VIADD R0, R0, 0x1 ;  /* 0x0000000100007836 */ /* 0x000fca0000000000 */
[----:B------:R-:W-:-:S04]  /*b7d0*/  ISETP.NE.AND P1, PT, R0, 0x9, PT ;  /* 0x000000090000780c */ /* 0x000fc80003f25270 */
[----:B------:R-:W-:Y:S02]  /*b7e0*/  SEL R2, RZ, 0x1, P1 ;  /* 0x00000001ff027807 */ /* 0x000fe40000800000 */
[----:B------:R-:W-:Y:S02]  /*b7f0*/  SEL R0, R0, RZ, P1 ;  /* 0x000000ff00007207 */ /* 0x000fe40000800000 */
[----:B------:R-:W-:Y:S01]  /*b800*/  LOP3.LUT R2, R7, R2, RZ, 0x3c, !PT ;  /* 0x0000000207027212 */ /* 0x000fe200078e3cff */
[----:B-1----:R-:W-:Y:S06]  /*b810*/  @!P0 BRA `(.L_x_315) ;  /* 0x00000004002c8947 */ /* 0x002fec0003800000 */
.L_x_331:
[----:B------:R-:W-:Y:S01]  /*b820*/  IMAD R3, R0, 0x8, R3 ;  /* 0x0000000800037824 */ /* 0x000fe200078e0203 */
[----:B------:R-:W-:-:S07]  /*b830*/  SHF.L.U32 R0, R2, 0x1f, RZ ;  /* 0x0000001f02007819 */ /* 0x000fce00000006ff */
.L_x_316:
[----:B--2---:R2:W3:Y:S02]  /*b840*/  SYNCS.PHASECHK.TRANS64.TRYWAIT P0, [R3+URZ], R0 ;  /* 0x00000000030075a7 */ /* 0x0044e4000800017f */
[----:B---3--:R-:W-:Y:S05]  /*b850*/  @!P0 NANOSLEEP.SYNCS 0x989680 ;  /* 0x009896800000895d */ /* 0x008fea0003900000 */
[----:B------:R-:W3:Y:S02]  /*b860*/  @!P0 SYNCS.PHASECHK.TRANS64 P0, [R3+URZ], R0 ;  /* 0x00000000030085a7 */ /* 0x000ee4000800007f */
[----:B---3--:R-:W-:Y:S05]  /*b870*/  @!P0 BRA `(.L_x_316) ;  /* 0xfffffffc00f08947 */ /* 0x008fea000383ffff */
.L_x_306:
[----:B------:R-:W-:Y:S05]  /*b880*/  BSYNC B0 ;  /* 0x0000000000007941 */ /* 0x000fea0003800000 */
.L_x_305:
[----:B------:R-:W-:Y:S05]  /*b890*/  EXIT ;  /* 0x000000000000794d */ /* 0x000fea0003800000 */
.L_x_18:
[----:B---3--:R3:W4:Y:S02]  /*b8a0*/  SYNCS.PHASECHK.TRANS64.TRYWAIT P1, [R3+URZ], R0 ;  /* 0x00000000030075a7 */ /* 0x008724000802017f */
[----:B----4-:R-:W-:Y:S05]  /*b8b0*/  @!P1 NANOSLEEP.SYNCS 0x989680 ;  /* 0x009896800000995d */ /* 0x010fea0003900000 */
[----:B------:R-:W4:Y:S02]  /*b8c0*/  @!P1 SYNCS.PHASECHK.TRANS64 P1, [R3+URZ], R0 ;  /* 0x00000000030095a7 */ /* 0x000f24000802007f */
[----:B----4-:R-:W-:Y:S05]  /*b8d0*/  @!P1 BRA `(.L_x_18) ;  /* 0xfffffffc00f09947 */ /* 0x010fea000383ffff */
[----:B------:R-:W-:Y:S05]  /*b8e0*/  BRA `(.L_x_17) ;  /* 0xffffff58007c7947 */ /* 0x000fea000383ffff */
.L_x_23:
[----:B-1----:R-:W-:-:S04]  /*b8f0*/  IMAD.U32 R4, RZ, RZ, UR4 ;  /* 0x00000004ff047e24 */ /* 0x002fc8000f8e00ff */
[----:B------:R1:W2:Y:S03]  /*b900*/  SYNCS.PHASECHK.TRANS64.TRYWAIT P1, [R4+URZ], R3 ;  /* 0x00000003040075a7 */ /* 0x0002a6000802017f */
[----:B--2---:R-:W-:Y:S05]  /*b910*/  @!P1 NANOSLEEP.SYNCS 0x989680 ;  /* 0x009896800000995d */ /* 0x004fea0003900000 */
[----:B------:R-:W2:Y:S02]  /*b920*/  @!P1 SYNCS.PHASECHK.TRANS64 P1, [R4+URZ], R3 ;  /* 0x00000003040095a7 */ /* 0x000ea4000802007f */
[----:B--2---:R-:W-:Y:S05]  /*b930*/  @!P1 BRA `(.L_x_23) ;  /* 0xfffffffc00ec9947 */ /* 0x004fea000383ffff */
[----:B------:R-:W-:Y:S05]  /*b940*/  BRA `(.L_x_22) ;  /* 0xffffff5c001c7947 */ /* 0x000fea000383ffff */
.L_x_292:
[----:B------:R-:W-:Y:S01]  /*b950*/  BSSY B1, `(.L_x_317) ;  /* 0x0000006000017945 */ /* 0x000fe20003800000 */
[----:B------:R-:W-:-:S07]  /*b960*/  IMAD.MOV.U32 R15, RZ, RZ, -0x1 ;  /* 0xffffffffff0f7424 */ /* 0x000fce00078e00ff */
[----:B------:R-:W-:Y:S05]  /*b970*/  WARPSYNC.COLLECTIVE R15, `(.L_x_318) ;  /* 0x000000000f0c7348 */ /* 0x000fea0003c00000 */
[----:B------:R-:W-:Y:S02]  /*b980*/  ELECT P6, UR62, PT ;  /* 0x00000000003e782f */ /* 0x000fe400038c0000 */
[----:B------:R-:W-:Y:S01]  /*b990*/  MOV R14, UR62 ;  /* 0x0000003e000e7c02 */ /* 0x000fe20008000f00 */
[----:B------:R-:W-:Y:S10]  /*b9a0*/  ENDCOLLECTIVE ;  /* 0x000000000000791b */ /* 0x000ff40003800000 */
.L_x_318:
[----:B------:R-:W-:Y:S05]  /*b9b0*/  BSYNC B1 ;  /* 0x0000000000017941 */ /* 0x000fea0003800000 */
.L_x_317:
[----:B------:R-:W-:Y:S05]  /*b9c0*/  BRA `(.L_x_319) ;  /* 0xffffffec002c7947 */ /* 0x000fea000383ffff */
.L_x_295:
[----:B0-----:R0:W1:Y:S02]  /*b9d0*/  SYNCS.PHASECHK.TRANS64.TRYWAIT P1, [R14+URZ+0x48], R7 ;  /* 0x000048070e0075a7 */ /* 0x001064000802017f */
[----:B-1----:R-:W-:Y:S05]  /*b9e0*/  @!P1 NANOSLEEP.SYNCS 0x989680 ;  /* 0x009896800000995d */ /* 0x002fea0003900000 */
[----:B------:R-:W1:Y:S02]  /*b9f0*/  @!P1 SYNCS.PHASECHK.TRANS64 P1, [R14+URZ+0x48], R7 ;  /* 0x000048070e0095a7 */ /* 0x000e64000802007f */
[----:B-1----:R-:W-:Y:S05]  /*ba00*/  @!P1 BRA `(.L_x_295) ;  /* 0xfffffffc00f09947 */ /* 0x002fea000383ffff */
[----:B------:R-:W-:Y:S05]  /*ba10*/  BRA `(.L_x_320) ;  /* 0xffffffec00747947 */ /* 0x000fea000383ffff */
.L_x_304:
[----:B------:R-:W-:Y:S01]  /*ba20*/  BSSY B0, `(.L_x_321) ;  /* 0x0000006000007945 */ /* 0x000fe20003800000 */
[----:B------:R-:W-:-:S07]  /*ba30*/  IMAD.MOV.U32 R15, RZ, RZ, -0x1 ;  /* 0xffffffffff0f7424 */ /* 0x000fce00078e00ff */
[----:B------:R-:W-:Y:S05]  /*ba40*/  WARPSYNC.COLLECTIVE R15, `(.L_x_322) ;  /* 0x000000000f0c7348 */ /* 0x000fea0003c00000 */
[----:B------:R-:W-:Y:S02]  /*ba50*/  ELECT P6, UR62, PT ;  /* 0x00000000003e782f */ /* 0x000fe400038c0000 */
[----:B------:R-:W-:Y:S01]  /*ba60*/  MOV R14, UR62 ;  /* 0x0000003e000e7c02 */ /* 0x000fe20008000f00 */
[----:B------:R-:W-:Y:S10]  /*ba70*/  ENDCOLLECTIVE ;  /* 0x000000000000791b */ /* 0x000ff40003800000 */
.L_x_322:
[----:B------:R-:W-:Y:S05]  /*ba80*/  BSYNC B0 ;  /* 0x0000000000007941 */ /* 0x000fea0003800000 */
.L_x_321:
[----:B------:R-:W-:Y:S05]  /*ba90*/  BRA `(.L_x_323) ;  /* 0xfffffff800187947 */ /* 0x000fea000383ffff */
.L_x_308:
[----:B0-----:R0:W1:Y:S02]  /*baa0*/  SYNCS.PHASECHK.TRANS64.TRYWAIT P0, [R7+URZ], R2 ;  /* 0x00000002070075a7 */ /* 0x001064000800017f */
[----:B-1----:R-:W-:Y:S05]  /*bab0*/  @!P0 NANOSLEEP.SYNCS 0x989680 ;  /* 0x009896800000895d */ /* 0x002fea0003900000 */
[----:B------:R-:W1:Y:S02]  /*bac0*/  @!P0 SYNCS.PHASECHK.TRANS64 P0, [R7+URZ], R2 ;  /* 0x00000002070085a7 */ /* 0x000e64000800007f */
[----:B-1----:R-:W-:Y:S05]  /*bad0*/  @!P0 BRA `(.L_x_308) ;  /* 0xfffffffc00f08947 */ /* 0x002fea000383ffff */
[----:B------:R-:W-:Y:S05]  /*bae0*/  BRA `(.L_x_324) ;  /* 0xfffffff800587947 */ /* 0x000fea000383ffff */
.L_x_309:
[----:B0-----:R0:W1:Y:S02]  /*baf0*/  SYNCS.PHASECHK.TRANS64.TRYWAIT P0, [R9+URZ], R4 ;  /* 0x00000004090075a7 */ /* 0x001064000800017f */
[----:B-1----:R-:W-:Y:S05]  /*bb00*/  @!P0 NANOSLEEP.SYNCS 0x989680 ;  /* 0x009896800000895d */ /* 0x002fea0003900000 */
[----:B------:R-:W1:Y:S02]  /*bb10*/  @!P0 SYNCS.PHASECHK.TRANS64 P0, [R9+URZ], R4 ;  /* 0x00000004090085a7 */ /* 0x000e64000800007f */
[----:B-1----:R-:W-:Y:S05]  /*bb20*/  @!P0 BRA `(.L_x_309) ;  /* 0xfffffffc00f08947 */ /* 0x002fea000383ffff */
[----:B------:R-:W-:Y:S05]  /*bb30*/  BRA `(.L_x_325) ;  /* 0xfffffff800687947 */ /* 0x000fea000383ffff */
.L_x_310:
[----:B0-----:R0:W1:Y:S02]  /*bb40*/  SYNCS.PHASECHK.TRANS64.TRYWAIT P0, [R6+URZ], R5 ;  /* 0x00000005060075a7 */ /* 0x001064000800017f */
[----:B-1----:R-:W-:Y:S05]  /*bb50*/  @!P0 NANOSLEEP.SYNCS 0x989680 ;  /* 0x009896800000895d */ /* 0x002fea0003900000 */
[----:B------:R-:W1:Y:S02]  /*bb60*/  @!P0 SYNCS.PHASECHK.TRANS64 P0, [R6+URZ], R5 ;  /* 0x00000005060085a7 */ /* 0x000e64000800007f */
[----:B-1----:R-:W-:Y:S05]  /*bb70*/  @!P0 BRA `(.L_x_310) ;  /* 0xfffffffc00f08947 */ /* 0x002fea000383ffff */
[----:B------:R-:W-:Y:S05]  /*bb80*/  BRA `(.L_x_326) ;  /* 0xfffffff800787947 */ /* 0x000fea000383ffff */
.L_x_311:
[----:B0-----:R0:W1:Y:S02]  /*bb90*/  SYNCS.PHASECHK.TRANS64.TRYWAIT P0, [R9+URZ], R4 ;  /* 0x00000004090075a7 */ /* 0x001064000800017f */
[----:B-1----:R-:W-:Y:S05]  /*bba0*/  @!P0 NANOSLEEP.SYNCS 0x989680 ;  /* 0x009896800000895d */ /* 0x002fea0003900000 */
[----:B------:R-:W1:Y:S02]  /*bbb0*/  @!P0 SYNCS.PHASECHK.TRANS64 P0, [R9+URZ], R4 ;  /* 0x00000004090085a7 */ /* 0x000e64000800007f */
[----:B-1----:R-:W-:Y:S05]  /*bbc0*/  @!P0 BRA `(.L_x_311) ;  /* 0xfffffffc00f08947 */ /* 0x002fea000383ffff */
[----:B------:R-:W-:Y:S05]  /*bbd0*/  BRA `(.L_x_327) ;  /* 0xfffffff800887947 */ /* 0x000fea000383ffff */
.L_x_312:
[----:B0-----:R0:W1:Y:S02]  /*bbe0*/  SYNCS.PHASECHK.TRANS64.TRYWAIT P0, [R6+URZ], R5 ;  /* 0x00000005060075a7 */ /* 0x001064000800017f */
[----:B-1----:R-:W-:Y:S05]  /*bbf0*/  @!P0 NANOSLEEP.SYNCS 0x989680 ;  /* 0x009896800000895d */ /* 0x002fea0003900000 */
[----:B------:R-:W1:Y:S02]  /*bc00*/  @!P0 SYNCS.PHASECHK.TRANS64 P0, [R6+URZ], R5 ;  /* 0x00000005060085a7 */ /* 0x000e64000800007f */
[----:B-1----:R-:W-:Y:S05]  /*bc10*/  @!P0 BRA `(.L_x_312) ;  /* 0xfffffffc00f08947 */ /* 0x002fea000383ffff */
[----:B------:R-:W-:Y:S05]  /*bc20*/  BRA `(.L_x_328) ;  /* 0xfffffff800987947 */ /* 0x000fea000383ffff */
.L_x_313:
[----:B0-----:R0:W1:Y:S02]  /*bc30*/  SYNCS.PHASECHK.TRANS64.TRYWAIT P0, [R9+URZ], R4 ;  /* 0x00000004090075a7 */ /* 0x001064000800017f */
[----:B-1----:R-:W-:Y:S05]  /*bc40*/  @!P0 NANOSLEEP.SYNCS 0x989680 ;  /* 0x009896800000895d */ /* 0x002fea0003900000 */
[----:B------:R-:W1:Y:S02]  /*bc50*/  @!P0 SYNCS.PHASECHK.TRANS64 P0, [R9+URZ], R4 ;  /* 0x00000004090085a7 */ /* 0x000e64000800007f */
[----:B-1----:R-:W-:Y:S05]  /*bc60*/  @!P0 BRA `(.L_x_313) ;  /* 0xfffffffc00f08947 */ /* 0x002fea000383ffff */
[----:B------:R-:W-:Y:S05]  /*bc70*/  BRA `(.L_x_329) ;  /* 0xfffffff800a87947 */ /* 0x000fea000383ffff */
.L_x_314:
[----:B0-----:R0:W1:Y:S02]  /*bc80*/  SYNCS.PHASECHK.TRANS64.TRYWAIT P0, [R6+URZ], R5 ;  /* 0x00000005060075a7 */ /* 0x001064000800017f */
[----:B-1----:R-:W-:Y:S05]  /*bc90*/  @!P0 NANOSLEEP.SYNCS 0x989680 ;  /* 0x009896800000895d */ /* 0x002fea0003900000 */
[----:B------:R-:W1:Y:S02]  /*bca0*/  @!P0 SYNCS.PHASECHK.TRANS64 P0, [R6+URZ], R5 ;  /* 0x00000005060085a7 */ /* 0x000e64000800007f */
[----:B-1----:R-:W-:Y:S05]  /*bcb0*/  @!P0 BRA `(.L_x_314) ;  /* 0xfffffffc00f08947 */ /* 0x002fea000383ffff */
[----:B------:R-:W-:Y:S05]  /*bcc0*/  BRA `(.L_x_330) ;  /* 0xfffffff800b87947 */ /* 0x000fea000383ffff */
.L_x_315:
[----:B-1----:R1:W2:Y:S02]  /*bcd0*/  SYNCS.PHASECHK.TRANS64.TRYWAIT P0, [R9+URZ], R4 ;  /* 0x00000004090075a7 */ /* 0x0022a4000800017f */
[----:B--2---:R-:W-:Y:S05]  /*bce0*/  @!P0 NANOSLEEP.SYNCS 0x989680 ;  /* 0x009896800000895d */ /* 0x004fea0003900000 */
[----:B------:R-:W2:Y:S02]  /*bcf0*/  @!P0 SYNCS.PHASECHK.TRANS64 P0, [R9+URZ], R4 ;  /* 0x00000004090085a7 */ /* 0x000ea4000800007f */
[----:B--2---:R-:W-:Y:S05]  /*bd00*/  @!P0 BRA `(.L_x_315) ;  /* 0xfffffffc00f08947 */ /* 0x004fea000383ffff */
[----:B------:R-:W-:Y:S05]  /*bd10*/  BRA `(.L_x_331) ;  /* 0xfffffff800c07947 */ /* 0x000fea000383ffff */
.L_x_332:
[----:B------:R-:W-:-:S00]  /*bd20*/  BRA `(.L_x_332) ;  /* 0xfffffffc00fc7947 */ /* 0x000fc0000383ffff */
[----:B------:R-:W-:-:S00]  /*bd30*/  NOP ;  /* 0x0000000000007918 */ /* 0x000fc00000000000 */
        /* <DEDUP_REMOVED lines=12> */
.L_x_333:


//--------------------- .nv.global.init           --------------------------
	.section	.nv.global.init,"aw",@progbits
.nv.global.init:
	.type		$str$22,@object
	.size		$str$22,($str$23 - $str$22)
$str$22:
        /*0000*/ 	.byte	0x6b, 0x5f, 0x74, 0x69, 0x6c, 0x65, 0x5f, 0x63, 0x6f, 0x75, 0x6e, 0x74, 0x20, 0x3e, 0x3d, 0x20
        /*0010*/ 	.byte	0x31, 0x00
	.type		$str$23,@object
	.size		$str$23,(__unnamed_1 - $str$23)
$str$23:
        /*0012*/ 	.byte	0x2f, 0x74, 0x6d, 0x70, 0x2f, 0x63, 0x75, 0x74, 0x6c, 0x61, 0x73, 0x73, 0x5f, 0x73, 0x77, 0x65
        /*0022*/ 	.byte	0x65, 0x70, 0x5f, 0x73, 0x72, 0x63, 0x2f, 0x69, 0x6e, 0x63, 0x6c, 0x75, 0x64, 0x65, 0x2f, 0x63
        /*0032*/ 	.byte	0x75, 0x74, 0x6c, 0x61, 0x73, 0x73, 0x2f, 0x67, 0x65, 0x6d, 0x6d, 0x2f, 0x63, 0x6f, 0x6c, 0x6c
        /*0042*/ 	.byte	0x65, 0x63, 0x74, 0x69, 0x76, 0x65, 0x2f, 0x73, 0x6d, 0x39, 0x30, 0x5f, 0x6d, 0x6d, 0x61, 0x5f
        /*0052*/ 	.byte	0x74, 0x6d, 0x61, 0x5f, 0x67, 0x6d, 0x6d, 0x61, 0x5f, 0x73, 0x73, 0x5f, 0x77, 0x61, 0x72, 0x70
        /*0062*/ 	.byte	0x73, 0x70, 0x65, 0x63, 0x69, 0x61, 0x6c, 0x69, 0x7a, 0x65, 0x64, 0x2e, 0x68, 0x70, 0x70, 0x00
	.type		__unnamed_1,@object
	.size		__unnamed_1,(.L_0 - __unnamed_1)
__unnamed_1:
        /*0072*/ 	.byte	0x76, 0x6f, 0x69, 0x64, 0x20, 0x63, 0x75, 0x74, 0x6c, 0x61, 0x73, 0x73, 0x3a, 0x3a, 0x67, 0x65
        /* <DEDUP_REMOVED lines=179> */
        /*0bb2*/ 	.byte	0x74, 0x65, 0x3a, 0x3a, 0x69, 0x64, 0x65, 0x6e, 0x74, 0x69, 0x74, 0x79, 0x5d, 0x00
.L_0:


//--------------------- .nv.shared._ZN7cutlass13device_kernelINS_4gemm6kernel13GemmUniversalIN4cute5tupleIJiiiiEEENS1_10collective13CollectiveMmaINS1_34MainloopSm90TmaGmmaWarpSpecializedILi9ENS5_IJNS4_1CILi1EEESB_SB_EEENS1_35KernelTmaWarpSpecializedCooperativeEEENS5_IJNSA_ILi128EEENSA_ILi256EEENSA_ILi32EEEEEENS_6half_tENS5_IJSB_llEEESJ_SK_NS4_8TiledMMAINS4_8MMA_AtomIJNS4_4SM904GMMA26MMA_64x256x16_F32F16F16_SSILNSO_5MajorE1ELSQ_1ELNSO_7ScaleInE1ELSR_1EEEEEENS4_6LayoutINS5_IJNSA_ILi2EEESB_SB_EEENS5_IJSB_NSA_ILi0EEESX_EEEEENS5_IJNS4_10UnderscoreES10_S10_EEEEENS4_13SM90_TMA_LOADENS4_14ComposedLayoutINS4_7SwizzleILi3ELi4ELi3EEENS4_18smem_ptr_flag_bitsILi16EEENSU_INS5_IJNSA_ILi64EEENSA_ILi8EEEEEENS5_IJSB_S19_EEEEEEEvNS4_8identityES13_S1E_vS1F_EENS_8epilogue10collective6detail29Sm90TmaWarpSpecializedAdapterINS1I_15DefaultEpilogueISJ_NS5_IJlSB_lEEES1M_NS1H_6thread17LinearCombinationISJ_Li1EffLNS1N_9ScaleType4KindE0ELNS_15FloatRoundStyleE2ESJ_EENS1_15EpilogueDefaultEEEEEvvEEEEvNT_6ParamsE --------------------------
	.section	.nv.shared._ZN7cutlass13device_kernelINS_4gemm6kernel13GemmUniversalIN4cute5tupleIJiiiiEEENS1_10collective13CollectiveMmaINS1_34MainloopSm90TmaGmmaWarpSpecializedILi9ENS5_IJNS4_1CILi1EEESB_SB_EEENS1_35KernelTmaWarpSpecializedCooperativeEEENS5_IJNSA_ILi128EEENSA_ILi256EEENSA_ILi32EEEEEENS_6half_tENS5_IJSB_llEEESJ_SK_NS4_8TiledMMAINS4_8MMA_AtomIJNS4_4SM904GMMA26MMA_64x256x16_F32F16F16_SSILNSO_5MajorE1ELSQ_1ELNSO_7ScaleInE1ELSR_1EEEEEENS4_6LayoutINS5_IJNSA_ILi2EEESB_SB_EEENS5_IJSB_NSA_ILi0EEESX_EEEEENS5_IJNS4_10UnderscoreES10_S10_EEEEENS4_13SM90_TMA_LOADENS4_14ComposedLayoutINS4_7SwizzleILi3ELi4ELi3EEENS4_18smem_ptr_flag_bitsILi16EEENSU_INS5_IJNSA_ILi64EEENSA_ILi8EEEEEENS5_IJSB_S19_EEEEEEEvNS4_8identityES13_S1E_vS1F_EENS_8epilogue10collective6detail29Sm90TmaWarpSpecializedAdapterINS1I_15DefaultEpilogueISJ_NS5_IJlSB_lEEES1M_NS1H_6thread17LinearCombinationISJ_Li1EffLNS1N_9ScaleType4KindE0ELNS_15FloatRoundStyleE2ESJ_EENS1_15EpilogueDefaultEEEEEvvEEEEvNT_6ParamsE,"aw",@nobits
	.sectionflags	@""
	.align	16
	.zero		1024


//--------------------- .nv.shared.reserved.0     --------------------------
	.section	.nv.shared.reserved.0,"aw",@nobits
	.weak		__nv_reservedSMEM_offset_0_alias
	.size		__nv_reservedSMEM_offset_0_alias, 0, 0
	.other		__nv_reservedSMEM_offset_0_alias,@"STO_CUDA_RESERVED_SHARED STV_DEFAULT"
__nv_reservedSMEM_offset_0_alias:
	.zero		0


//--------------------- .nv.global                --------------------------
	.section	.nv.global,"aw",@nobits
.nv.global:
	.type		_ZN40_INTERNAL_8deb60c2_4_k_cu_3665624e_231494cute1_E,@object
	.size		_ZN40_INTERNAL_8deb60c2_4_k_cu_3665624e_231494cute1_E,(_ZN40_INTERNAL_8deb60c2_4_k_cu_3665624e_231494cuda3std3__45__cpo6cbeginE - _ZN40_INTERNAL_8deb60c2_4_k_cu_3665624e_231494cute1_E)
_ZN40_INTERNAL_8deb60c2_4_k_cu_3665624e_231494cute1_E:
	.zero		1
	.type		_ZN40_INTERNAL_8deb60c2_4_k_cu_3665624e_231494cuda3std3__45__cpo6cbeginE,@object
	.size		_ZN40_INTERNAL_8deb60c2_4_k_cu_3665624e_231494cuda3std3__45__cpo6cbeginE,(_ZN40_INTERNAL_8deb60c2_4_k_cu_3665624e_231494cuda3std3__48in_placeE - _ZN40_INTERNAL_8deb60c2_4_k_cu_3665624e_231494cuda3std3__45__cpo6cbeginE)
_ZN40_INTERNAL_8deb60c2_4_k_cu_3665624e_231494cuda3std3__45__cpo6cbeginE:
	.zero		1
	.type		_ZN40_INTERNAL_8deb60c2_4_k_cu_3665624e_231494cuda3std3__48in_placeE,@object
	.size		_ZN40_INTERNAL_8deb60c2_4_k_cu_3665624e_231494cuda3std3__48in_placeE,(_ZN40_INTERNAL_8deb60c2_4_k_cu_3665624e_231494cuda3std6ranges3__45__cpo9iter_moveE - _ZN40_INTERNAL_8deb60c2_4_k_cu_3665624e_231494cuda3std3__48in_placeE)
_ZN40_INTERNAL_8deb60c2_4_k_cu_3665624e_231494cuda3std3__48in_placeE:
	.zero		1
	.type		_ZN40_INTERNAL_8deb60c2_4_k_cu_3665624e_231494cuda3std6ranges3__45__cpo9iter_moveE,@object
	.size		_ZN40_INTERNAL_8deb60c2_4_k_cu_3665624e_231494cuda3std6ranges3__45__cpo9iter_moveE,(_ZN40_INTERNAL_8deb60c2_4_k_cu_3665624e_231494cuda3std3__45__cpo5beginE - _ZN40_INTERNAL_8deb60c2_4_k_cu_3665624e_231494cuda3std6ranges3__45__cpo9iter_moveE)
_ZN40_INTERNAL_8deb60c2_4_k_cu_3665624e_231494cuda3std6ranges3__45__cpo9iter_moveE:
	.zero		1
	.type		_ZN40_INTERNAL_8deb60c2_4_k_cu_3665624e_231494cuda3std3__45__cpo5beginE,@object
	.size		_ZN40_INTERNAL_8deb60c2_4_k_cu_3665624e_231494cuda3std3__45__cpo5beginE,(_ZN40_INTERNAL_8deb60c2_4_k_cu_3665624e_231494cuda3std3__442_GLOBAL__N__8deb60c2_4_k_cu_3665624e_231496ignoreE - _ZN40_INTERNAL_8deb60c2_4_k_cu_3665624e_231494cuda3std3__45__cpo5beginE)
_ZN40_INTERNAL_8deb60c2_4_k_cu_3665624e_231494cuda3std3__45__cpo5beginE:
	.zero		1
	.type		_ZN40_INTERNAL_8deb60c2_4_k_cu_3665624e_231494cuda3std3__442_GLOBAL__N__8deb60c2_4_k_cu_3665624e_231496ignoreE,@object
	.size		_ZN40_INTERNAL_8deb60c2_4_k_cu_3665624e_231494cuda3std3__442_GLOBAL__N__8deb60c2_4_k_cu_3665624e_231496ignoreE,(_ZN40_INTERNAL_8deb60c2_4_k_cu_3665624e_231494cute7productE - _ZN40_INTERNAL_8deb60c2_4_k_cu_3665624e_231494cuda3std3__442_GLOBAL__N__8deb60c2_4_k_cu_3665624e_231496ignoreE)
_ZN40_INTERNAL_8deb60c2_4_k_cu_3665624e_231494cuda3std3__442_GLOBAL__N__8deb60c2_4_k_cu_3665624e_231496ignoreE:
	.zero		1
	.type		_ZN40_INTERNAL_8deb60c2_4_k_cu_3665624e_231494cute7productE,@object
	.size		_ZN40_INTERNAL_8deb60c2_4_k_cu_3665624e_231494cute7productE,(_ZN40_INTERNAL_8deb60c2_4_k_cu_3665624e_231494cuda3std3__45__cpo3endE - _ZN40_INTERNAL_8deb60c2_4_k_cu_3665624e_231494cute7productE)
_ZN40_INTERNAL_8deb60c2_4_k_cu_3665624e_231494cute7productE:
	.zero		1
	.type		_ZN40_INTERNAL_8deb60c2_4_k_cu_3665624e_231494cuda3std3__45__cpo3endE,@object
	.size		_ZN40_INTERNAL_8deb60c2_4_k_cu_3665624e_231494cuda3std3__45__cpo3endE,(_ZN40_INTERNAL_8deb60c2_4_k_cu_3665624e_231494cuda3std3__419piecewise_constructE - _ZN40_INTERNAL_8deb60c2_4_k_cu_3665624e_231494cuda3std3__45__cpo3endE)
_ZN40_INTERNAL_8deb60c2_4_k_cu_3665624e_231494cuda3std3__45__cpo3endE:
	.zero		1
	.type		_ZN40_INTERNAL_8deb60c2_4_k_cu_3665624e_231494cuda3std3__419piecewise_constructE,@object
	.size		_ZN40_INTERNAL_8deb60c2_4_k_cu_3665624e_231494cuda3std3__419piecewise_constructE,(_ZN40_INTERNAL_8deb60c2_4_k_cu_3665624e_231494cuda3std3__45__cpo4cendE - _ZN40_INTERNAL_8deb60c2_4_k_cu_3665624e_231494cuda3std3__419piecewise_constructE)
_ZN40_INTERNAL_8deb60c2_4_k_cu_3665624e_231494cuda3std3__419piecewise_constructE:
	.zero		1
	.type		_ZN40_INTERNAL_8deb60c2_4_k_cu_3665624e_231494cuda3std3__45__cpo4cendE,@object
	.size		_ZN40_INTERNAL_8deb60c2_4_k_cu_3665624e_231494cuda3std3__45__cpo4cendE,(_ZN40_INTERNAL_8deb60c2_4_k_cu_3665624e_231494cuda3std6ranges3__45__cpo4swapE - _ZN40_INTERNAL_8deb60c2_4_k_cu_3665624e_231494cuda3std3__45__cpo4cendE)
_ZN40_INTERNAL_8deb60c2_4_k_cu_3665624e_231494cuda3std3__45__cpo4cendE:
	.zero		1
	.type		_ZN40_INTERNAL_8deb60c2_4_k_cu_3665624e_231494cuda3std6ranges3__45__cpo4swapE,@object
	.size		_ZN40_INTERNAL_8deb60c2_4_k_cu_3665624e_231494cuda3std6ranges3__45__cpo4swapE,(.L_8 - _ZN40_INTERNAL_8deb60c2_4_k_cu_3665624e_231494cuda3std6ranges3__45__cpo4swapE)
_ZN40_INTERNAL_8deb60c2_4_k_cu_3665624e_231494cuda3std6ranges3__45__cpo4swapE:
	.zero		1
.L_8:


//--------------------- .nv.constant0._ZN7cutlass13device_kernelINS_4gemm6kernel13GemmUniversalIN4cute5tupleIJiiiiEEENS1_10collective13CollectiveMmaINS1_34MainloopSm90TmaGmmaWarpSpecializedILi9ENS5_IJNS4_1CILi1EEESB_SB_EEENS1_35KernelTmaWarpSpecializedCooperativeEEENS5_IJNSA_ILi128EEENSA_ILi256EEENSA_ILi32EEEEEENS_6half_tENS5_IJSB_llEEESJ_SK_NS4_8TiledMMAINS4_8MMA_AtomIJNS4_4SM904GMMA26MMA_64x256x16_F32F16F16_SSILNSO_5MajorE1ELSQ_1ELNSO_7ScaleInE1ELSR_1EEEEEENS4_6LayoutINS5_IJNSA_ILi2EEESB_SB_EEENS5_IJSB_NSA_ILi0EEESX_EEEEENS5_IJNS4_10UnderscoreES10_S10_EEEEENS4_13SM90_TMA_LOADENS4_14ComposedLayoutINS4_7SwizzleILi3ELi4ELi3EEENS4_18smem_ptr_flag_bitsILi16EEENSU_INS5_IJNSA_ILi64EEENSA_ILi8EEEEEENS5_IJSB_S19_EEEEEEEvNS4_8identityES13_S1E_vS1F_EENS_8epilogue10collective6detail29Sm90TmaWarpSpecializedAdapterINS1I_15DefaultEpilogueISJ_NS5_IJlSB_lEEES1M_NS1H_6thread17LinearCombinationISJ_Li1EffLNS1N_9ScaleType4KindE0ELNS_15FloatRoundStyleE2ESJ_EENS1_15EpilogueDefaultEEEEEvvEEEEvNT_6ParamsE --------------------------
	.section	.nv.constant0._ZN7cutlass13device_kernelINS_4gemm6kernel13GemmUniversalIN4cute5tupleIJiiiiEEENS1_10collective13CollectiveMmaINS1_34MainloopSm90TmaGmmaWarpSpecializedILi9ENS5_IJNS4_1CILi1EEESB_SB_EEENS1_35KernelTmaWarpSpecializedCooperativeEEENS5_IJNSA_ILi128EEENSA_ILi256EEENSA_ILi32EEEEEENS_6half_tENS5_IJSB_llEEESJ_SK_NS4_8TiledMMAINS4_8MMA_AtomIJNS4_4SM904GMMA26MMA_64x256x16_F32F16F16_SSILNSO_5MajorE1ELSQ_1ELNSO_7ScaleInE1ELSR_1EEEEEENS4_6LayoutINS5_IJNSA_ILi2EEESB_SB_EEENS5_IJSB_NSA_ILi0EEESX_EEEEENS5_IJNS4_10UnderscoreES10_S10_EEEEENS4_13SM90_TMA_LOADENS4_14ComposedLayoutINS4_7SwizzleILi3ELi4ELi3EEENS4_18smem_ptr_flag_bitsILi16EEENSU_INS5_IJNSA_ILi64EEENSA_ILi8EEEEEENS5_IJSB_S19_EEEEEEEvNS4_8identityES13_S1E_vS1F_EENS_8epilogue10collective6detail29Sm90TmaWarpSpecializedAdapterINS1I_15DefaultEpilogueISJ_NS5_IJlSB_lEEES1M_NS1H_6thread17LinearCombinationISJ_Li1EffLNS1N_9ScaleType4KindE0ELNS_15FloatRoundStyleE2ESJ_EENS1_15EpilogueDefaultEEEEEvvEEEEvNT_6ParamsE,"a",@progbits
	.sectionflags	@""
	.align	4
.nv.constant0._ZN7cutlass13device_kernelINS_4gemm6kernel13GemmUniversalIN4cute5tupleIJiiiiEEENS1_10collective13CollectiveMmaINS1_34MainloopSm90TmaGmmaWarpSpecializedILi9ENS5_IJNS4_1CILi1EEESB_SB_EEENS1_35KernelTmaWarpSpecializedCooperativeEEENS5_IJNSA_ILi128EEENSA_ILi256EEENSA_ILi32EEEEEENS_6half_tENS5_IJSB_llEEESJ_SK_NS4_8TiledMMAINS4_8MMA_AtomIJNS4_4SM904GMMA26MMA_64x256x16_F32F16F16_SSILNSO_5MajorE1ELSQ_1ELNSO_7ScaleInE1ELSR_1EEEEEENS4_6LayoutINS5_IJNSA_ILi2EEESB_SB_EEENS5_IJSB_NSA_ILi0EEESX_EEEEENS5_IJNS4_10UnderscoreES10_S10_EEEEENS4_13SM90_TMA_LOADENS4_14ComposedLayoutINS4_7SwizzleILi3ELi4ELi3EEENS4_18smem_ptr_flag_bitsILi16EEENSU_INS5_IJNSA_ILi64EEENSA_ILi8EEEEEENS5_IJSB_S19_EEEEEEEvNS4_8identityES13_S1E_vS1F_EENS_8epilogue10collective6detail29Sm90TmaWarpSpecializedAdapterINS1I_15DefaultEpilogueISJ_NS5_IJlSB_lEEES1M_NS1H_6thread17LinearCombinationISJ_Li1EffLNS1N_9ScaleType4KindE0ELNS_15FloatRoundStyleE2ESJ_EENS1_15EpilogueDefaultEEEEEvvEEEEvNT_6ParamsE:
	.zero		1664


//--------------------- SYMBOLS --------------------------

	.type		.nv.reservedSmem.offset0,@object
	.size		.nv.reservedSmem.offset0,0x4
	.type		__assertfail,@function
